// auto-generated by cutlass_sweep.gemm — config: {"arch": "sm_90", "cluster_m": 1, "cluster_n": 1, "dtype": "tf32", "dtype_b": "tf32", "layout": "nt", "stages": 2, "tile_k": 32, "tile_m": 256, "tile_n": 256}
#include "cutlass/cutlass.h"
#include "cutlass/gemm/collective/collective_builder.hpp"
#include "cutlass/gemm/device/gemm_universal_adapter.h"
#include "cutlass/gemm/kernel/gemm_universal.hpp"
#include "cutlass/epilogue/collective/collective_builder.hpp"

using ElemA = cutlass::tfloat32_t;
using ElemB = cutlass::tfloat32_t;
using ElemCD = cutlass::tfloat32_t;
using Acc  = float;
using TileShape    = cute::Shape<cute::_256, cute::_256, cute::_32>;
using ClusterShape = cute::Shape<cute::_1, cute::_1, cute::_1>;

using CollectiveEpilogue = typename cutlass::epilogue::collective::CollectiveBuilder<
    cutlass::arch::Sm90, cutlass::arch::OpClassTensorOp,
    TileShape, ClusterShape,
    cutlass::epilogue::collective::EpilogueTileAuto,
    Acc, Acc,
    ElemCD, cutlass::layout::RowMajor, 128 / cutlass::sizeof_bits<ElemCD>::value,
    ElemCD, cutlass::layout::RowMajor, 128 / cutlass::sizeof_bits<ElemCD>::value,
    cutlass::epilogue::collective::EpilogueScheduleAuto
  >::CollectiveOp;

using CollectiveMainloop = typename cutlass::gemm::collective::CollectiveBuilder<
    cutlass::arch::Sm90, cutlass::arch::OpClassTensorOp,
    ElemA, cutlass::layout::RowMajor, 128 / cutlass::sizeof_bits<ElemA>::value,
    ElemB, cutlass::layout::ColumnMajor, 128 / cutlass::sizeof_bits<ElemB>::value,
    Acc,
    TileShape, ClusterShape,
    cutlass::gemm::collective::StageCount<2>,
    cutlass::gemm::collective::KernelScheduleAuto
  >::CollectiveOp;

using GemmKernel = cutlass::gemm::kernel::GemmUniversal<
    cute::Shape<int,int,int,int>,
    CollectiveMainloop,
    CollectiveEpilogue
>;
using Gemm = cutlass::gemm::device::GemmUniversalAdapter<GemmKernel>;

// Force the device kernel symbol into the cubin without needing a host main.
auto* _anchor = &cutlass::device_kernel<GemmKernel>;


// ===== COMPILED SASS (sm_90a) =====

	.target	sm_90a

	.elftype	@"ET_EXEC"


//--------------------- .note.nv.tkinfo           --------------------------
	.section	.note.nv.tkinfo,"",@"SHT_NOTE"
	.sectionflags	@"SHF_NOTE_NV_TKINFO"
	.tkinfo
        /*0018*/ 	.word	0x00000002
        /*0030*/ 	.string	""
        /*0030*/ 	.string	"ptxas"
        /*0030*/ 	.string	"Cuda compilation tools, release 13.0, V13.0.88"
        /*0030*/ 	.string	"Build cuda_13.0.r13.0/compiler.36424714_0"
        /*0030*/ 	.string	"-arch sm_90a -m 64 "



//--------------------- .note.nv.cuinfo           --------------------------
	.section	.note.nv.cuinfo,"",@"SHT_NOTE"
	.sectionflags	@"SHF_NOTE_NV_CUINFO"
        /*0018*/ 	.short	0x0002
        /*001a*/ 	.short	0x005a
        /*001c*/ 	.short	0x0082
	.zero		2


//--------------------- .nv.info                  --------------------------
	.section	.nv.info,"",@"SHT_CUDA_INFO"
	.align	4


	//----- nvinfo : EIATTR_REGCOUNT
	.align		4
        /*0000*/ 	.byte	0x04, 0x2f
        /*0002*/ 	.short	(.L_15 - .L_14)
	.align		4
.L_14:
        /*0004*/ 	.word	index@(_ZN7cutlass13device_kernelINS_4gemm6kernel13GemmUniversalIN4cute5tupleIJiiiiEEENS1_10collective13CollectiveMmaINS1_34MainloopSm90TmaGmmaWarpSpecializedILi2ENS5_IJNS4_1CILi1EEESB_SB_EEENS1_35KernelTmaWarpSpecializedCooperativeEEENS5_IJNSA_ILi256EEESF_NSA_ILi32EEEEEENS_10tfloat32_tENS5_IJlSB_lEEESI_SJ_NS4_8TiledMMAINS4_8MMA_AtomIJNS4_4SM904GMMA30MMA_64x256x8_F32TF32TF32_SS_TNILNSN_7ScaleInE1ELSP_1EEEEEENS4_6LayoutINS5_IJNSA_ILi2EEESB_SB_EEENS5_IJSB_NSA_ILi0EEESV_EEEEENS5_IJNS4_10UnderscoreESY_SY_EEEEENS4_13SM90_TMA_LOADENS4_14ComposedLayoutINS4_7SwizzleILi3ELi4ELi3EEENS4_18smem_ptr_flag_bitsILi32EEENSS_INS5_IJNSA_ILi8EEESG_EEENS5_IJSG_SB_EEEEEEEvNS4_8identityES11_S1B_vS1C_EENS_8epilogue10collective6detail29Sm90TmaWarpSpecializedAdapterINS1F_15DefaultEpilogueISI_SJ_SJ_NS1E_6thread17LinearCombinationISI_Li1EffLNS1J_9ScaleType4KindE0ELNS_15FloatRoundStyleE2ESI_EENS1_15EpilogueDefaultEEEEEvvEEEEvNT_6ParamsE)
        /*0008*/ 	.word	0x000000a8


	//----- nvinfo : EIATTR_FRAME_SIZE
	.align		4
.L_15:
        /*000c*/ 	.byte	0x04, 0x11
        /*000e*/ 	.short	(.L_17 - .L_16)
	.align		4
.L_16:
        /*0010*/ 	.word	index@(_ZN7cutlass13device_kernelINS_4gemm6kernel13GemmUniversalIN4cute5tupleIJiiiiEEENS1_10collective13CollectiveMmaINS1_34MainloopSm90TmaGmmaWarpSpecializedILi2ENS5_IJNS4_1CILi1EEESB_SB_EEENS1_35KernelTmaWarpSpecializedCooperativeEEENS5_IJNSA_ILi256EEESF_NSA_ILi32EEEEEENS_10tfloat32_tENS5_IJlSB_lEEESI_SJ_NS4_8TiledMMAINS4_8MMA_AtomIJNS4_4SM904GMMA30MMA_64x256x8_F32TF32TF32_SS_TNILNSN_7ScaleInE1ELSP_1EEEEEENS4_6LayoutINS5_IJNSA_ILi2EEESB_SB_EEENS5_IJSB_NSA_ILi0EEESV_EEEEENS5_IJNS4_10UnderscoreESY_SY_EEEEENS4_13SM90_TMA_LOADENS4_14ComposedLayoutINS4_7SwizzleILi3ELi4ELi3EEENS4_18smem_ptr_flag_bitsILi32EEENSS_INS5_IJNSA_ILi8EEESG_EEENS5_IJSG_SB_EEEEEEEvNS4_8identityES11_S1B_vS1C_EENS_8epilogue10collective6detail29Sm90TmaWarpSpecializedAdapterINS1F_15DefaultEpilogueISI_SJ_SJ_NS1E_6thread17LinearCombinationISI_Li1EffLNS1J_9ScaleType4KindE0ELNS_15FloatRoundStyleE2ESI_EENS1_15EpilogueDefaultEEEEEvvEEEEvNT_6ParamsE)
        /*0014*/ 	.word	0x00000788


	//----- nvinfo : EIATTR_MIN_STACK_SIZE
	.align		4
.L_17:
        /*0018*/ 	.byte	0x04, 0x12
        /*001a*/ 	.short	(.L_19 - .L_18)
	.align		4
.L_18:
        /*001c*/ 	.word	index@(_ZN7cutlass13device_kernelINS_4gemm6kernel13GemmUniversalIN4cute5tupleIJiiiiEEENS1_10collective13CollectiveMmaINS1_34MainloopSm90TmaGmmaWarpSpecializedILi2ENS5_IJNS4_1CILi1EEESB_SB_EEENS1_35KernelTmaWarpSpecializedCooperativeEEENS5_IJNSA_ILi256EEESF_NSA_ILi32EEEEEENS_10tfloat32_tENS5_IJlSB_lEEESI_SJ_NS4_8TiledMMAINS4_8MMA_AtomIJNS4_4SM904GMMA30MMA_64x256x8_F32TF32TF32_SS_TNILNSN_7ScaleInE1ELSP_1EEEEEENS4_6LayoutINS5_IJNSA_ILi2EEESB_SB_EEENS5_IJSB_NSA_ILi0EEESV_EEEEENS5_IJNS4_10UnderscoreESY_SY_EEEEENS4_13SM90_TMA_LOADENS4_14ComposedLayoutINS4_7SwizzleILi3ELi4ELi3EEENS4_18smem_ptr_flag_bitsILi32EEENSS_INS5_IJNSA_ILi8EEESG_EEENS5_IJSG_SB_EEEEEEEvNS4_8identityES11_S1B_vS1C_EENS_8epilogue10collective6detail29Sm90TmaWarpSpecializedAdapterINS1F_15DefaultEpilogueISI_SJ_SJ_NS1E_6thread17LinearCombinationISI_Li1EffLNS1J_9ScaleType4KindE0ELNS_15FloatRoundStyleE2ESI_EENS1_15EpilogueDefaultEEEEEvvEEEEvNT_6ParamsE)
        /*0020*/ 	.word	0x00000788
.L_19:


//--------------------- .nv.compat                --------------------------
	.section	.nv.compat,"",@"SHT_CUDA_COMPAT_INFO"
	.align	4
        /*0000*/ 	.byte	0x02, 0x09, 0x01, 0x00, 0x02, 0x02, 0x04, 0x00, 0x02, 0x05, 0x05, 0x00, 0x03, 0x07, 0x01, 0x01
        /*0010*/ 	.byte	0x02, 0x03, 0x01, 0x00, 0x02, 0x06, 0x01, 0x00, 0x04, 0x0b, 0x08, 0x00, 0x00, 0x00, 0x00, 0x00
        /*0020*/ 	.byte	0x00, 0x00, 0x00, 0x00


//--------------------- .nv.info._ZN7cutlass13device_kernelINS_4gemm6kernel13GemmUniversalIN4cute5tupleIJiiiiEEENS1_10collective13CollectiveMmaINS1_34MainloopSm90TmaGmmaWarpSpecializedILi2ENS5_IJNS4_1CILi1EEESB_SB_EEENS1_35KernelTmaWarpSpecializedCooperativeEEENS5_IJNSA_ILi256EEESF_NSA_ILi32EEEEEENS_10tfloat32_tENS5_IJlSB_lEEESI_SJ_NS4_8TiledMMAINS4_8MMA_AtomIJNS4_4SM904GMMA30MMA_64x256x8_F32TF32TF32_SS_TNILNSN_7ScaleInE1ELSP_1EEEEEENS4_6LayoutINS5_IJNSA_ILi2EEESB_SB_EEENS5_IJSB_NSA_ILi0EEESV_EEEEENS5_IJNS4_10UnderscoreESY_SY_EEEEENS4_13SM90_TMA_LOADENS4_14ComposedLayoutINS4_7SwizzleILi3ELi4ELi3EEENS4_18smem_ptr_flag_bitsILi32EEENSS_INS5_IJNSA_ILi8EEESG_EEENS5_IJSG_SB_EEEEEEEvNS4_8identityES11_S1B_vS1C_EENS_8epilogue10collective6detail29Sm90TmaWarpSpecializedAdapterINS1F_15DefaultEpilogueISI_SJ_SJ_NS1E_6thread17LinearCombinationISI_Li1EffLNS1J_9ScaleType4KindE0ELNS_15FloatRoundStyleE2ESI_EENS1_15EpilogueDefaultEEEEEvvEEEEvNT_6ParamsE --------------------------
	.section	.nv.info._ZN7cutlass13device_kernelINS_4gemm6kernel13GemmUniversalIN4cute5tupleIJiiiiEEENS1_10collective13CollectiveMmaINS1_34MainloopSm90TmaGmmaWarpSpecializedILi2ENS5_IJNS4_1CILi1EEESB_SB_EEENS1_35KernelTmaWarpSpecializedCooperativeEEENS5_IJNSA_ILi256EEESF_NSA_ILi32EEEEEENS_10tfloat32_tENS5_IJlSB_lEEESI_SJ_NS4_8TiledMMAINS4_8MMA_AtomIJNS4_4SM904GMMA30MMA_64x256x8_F32TF32TF32_SS_TNILNSN_7ScaleInE1ELSP_1EEEEEENS4_6LayoutINS5_IJNSA_ILi2EEESB_SB_EEENS5_IJSB_NSA_ILi0EEESV_EEEEENS5_IJNS4_10UnderscoreESY_SY_EEEEENS4_13SM90_TMA_LOADENS4_14ComposedLayoutINS4_7SwizzleILi3ELi4ELi3EEENS4_18smem_ptr_flag_bitsILi32EEENSS_INS5_IJNSA_ILi8EEESG_EEENS5_IJSG_SB_EEEEEEEvNS4_8identityES11_S1B_vS1C_EENS_8epilogue10collective6detail29Sm90TmaWarpSpecializedAdapterINS1F_15DefaultEpilogueISI_SJ_SJ_NS1E_6thread17LinearCombinationISI_Li1EffLNS1J_9ScaleType4KindE0ELNS_15FloatRoundStyleE2ESI_EENS1_15EpilogueDefaultEEEEEvvEEEEvNT_6ParamsE,"",@"SHT_CUDA_INFO"
	.sectionflags	@""
	.align	4


	//----- nvinfo : EIATTR_CUDA_API_VERSION
	.align		4
        /*0000*/ 	.byte	0x04, 0x37
        /*0002*/ 	.short	(.L_21 - .L_20)
.L_20:
        /*0004*/ 	.word	0x00000082


	//----- nvinfo : EIATTR_KPARAM_INFO
	.align		4
.L_21:
        /*0008*/ 	.byte	0x04, 0x17
        /*000a*/ 	.short	(.L_23 - .L_22)
.L_22:
        /*000c*/ 	.word	0x00000000
        /*0010*/ 	.short	0x0000
        /*0012*/ 	.short	0x0070
        /*0014*/ 	.byte	0x00, 0xf0, 0x01, 0x10


	//----- nvinfo : EIATTR_SPARSE_MMA_MASK
	.align		4
.L_23:
        /*0018*/ 	.byte	0x03, 0x50
        /*001a*/ 	.short	0x0000


	//----- nvinfo : EIATTR_MAXREG_COUNT
	.align		4
        /*001c*/ 	.byte	0x03, 0x1b
        /*001e*/ 	.short	0x00a8


	//----- nvinfo : EIATTR_NUM_BARRIERS
	.align		4
        /*0020*/ 	.byte	0x02, 0x4c
        /*0022*/ 	.byte	0x01
	.zero		1


	//----- nvinfo : EIATTR_EXTERNS
	.align		4
        /*0024*/ 	.byte	0x04, 0x0f
        /*0026*/ 	.short	(.L_25 - .L_24)


	//   ....[0]....
	.align		4
.L_24:
        /*0028*/ 	.word	index@(__assertfail)


	//----- nvinfo : EIATTR_ANNOTATIONS
	.align		4
.L_25:
        /*002c*/ 	.byte	0x04, 0x55
        /*002e*/ 	.short	(.L_27 - .L_26)


	//   ....[0]....
.L_26:
        /*0030*/ 	.word	0x00000001
        /*0034*/ 	.byte	0x60, 0x06, 0x00, 0x00, 0x01, 0x00, 0x00, 0x00, 0x70, 0x14, 0x00, 0x00, 0x01, 0x00, 0x00, 0x00
        /* <DEDUP_REMOVED lines=712> */
        /*2cc4*/ 	.byte	0x00, 0xa3, 0x01, 0x00, 0x01, 0x00, 0x00, 0x00, 0xa0, 0xa4, 0x01, 0x00


	//----- nvinfo : EIATTR_MERCURY_ISA_VERSION
	.align		4
.L_27:
        /*2cd0*/ 	.byte	0x03, 0x5f
        /*2cd2*/ 	.short	0x0101


	//----- nvinfo : EIATTR_INT_WARP_WIDE_INSTR_OFFSETS
	.align		4
        /*2cd4*/ 	.byte	0x04, 0x31
        /*2cd6*/ 	.short	(.L_29 - .L_28)


	//   ....[0]....
.L_28:
        /*2cd8*/ 	.word	0x000004c0


	//   ....[1]....
        /*2cdc*/ 	.word	0x000004d0


	//   ....[2]....
        /*2ce0*/ 	.word	0x00000560


	//----- nvinfo : EIATTR_COOP_GROUP_MASK_REGIDS
	.align		4
.L_29:
        /*2ce4*/ 	.byte	0x04, 0x29
        /*2ce6*/ 	.short	(.L_31 - .L_30)


	//   ....[0]....
.L_30:
        /*2ce8*/ 	.word	0xffffffff


	//   ....[1]....
        /*2cec*/ 	.word	0xffffffff


	//   ....[2]....
        /*2cf0*/ 	.word	0xffffffff


	//   ....[3]....
        /*2cf4*/ 	.word	0xffffffff


	//   ....[4]....
        /*2cf8*/ 	.word	0xffffffff


	//----- nvinfo : EIATTR_COOP_GROUP_INSTR_OFFSETS
	.align		4
.L_31:
        /*2cfc*/ 	.byte	0x04, 0x28
        /*2cfe*/ 	.short	(.L_33 - .L_32)


	//   ....[0]....
.L_32:
        /*2d00*/ 	.word	0x00000070


	//   ....[1]....
        /*2d04*/ 	.word	0x00000080


	//   ....[2]....
        /*2d08*/ 	.word	0x000001a0


	//   ....[3]....
        /*2d0c*/ 	.word	0x00000370


	//   ....[4]....
        /*2d10*/ 	.word	0x00001120


	//----- nvinfo : EIATTR_REG_RECONFIG
	.align		4
.L_33:
        /*2d14*/ 	.byte	0x01, 0x54
	.zero		2


	//----- nvinfo : EIATTR_SYSCALL_OFFSETS
	.align		4
        /*2d18*/ 	.byte	0x04, 0x46
        /*2d1a*/ 	.short	(.L_35 - .L_34)


	//   ....[0]....
.L_34:
        /*2d1c*/ 	.word	0x000012d0


	//----- nvinfo : EIATTR_MBARRIER_INSTR_OFFSETS
	.align		4
.L_35:
        /*2d20*/ 	.byte	0x04, 0x39
        /*2d22*/ 	.short	(.L_37 - .L_36)


	//   ....[0]....
.L_36:
        /*2d24*/ 	.word	0x00000320
        /*2d28*/ 	.word	0x000000ff
        /*2d2c*/ 	.word	0x00000000
        /*2d30*/ 	.short	0x0100
        /*2d32*/ 	.byte	0x08
	.zero		1


	//   ....[1]....
        /*2d34*/ 	.word	0x00000330
        /*2d38*/ 	.word	0x000000ff
        /*2d3c*/ 	.word	0x00000010
        /*2d40*/ 	.short	0x0100
        /*2d42*/ 	.byte	0x08
	.zero		1


	//   ....[2]....
        /*2d44*/ 	.word	0x00000340
        /*2d48*/ 	.word	0x000000ff
        /*2d4c*/ 	.word	0x00000008
        /*2d50*/ 	.short	0x0100
        /*2d52*/ 	.byte	0x08
	.zero		1


	//   ....[3]....
        /*2d54*/ 	.word	0x00000350
        /*2d58*/ 	.word	0x000000ff
        /*2d5c*/ 	.word	0x00000018
        /*2d60*/ 	.short	0x0100
        /*2d62*/ 	.byte	0x08
	.zero		1


	//   ....[4]....
        /*2d64*/ 	.word	0x000005d0
        /*2d68*/ 	.word	0x000000ff
        /*2d6c*/ 	.word	0x00000030
        /*2d70*/ 	.short	0x0100
        /*2d72*/ 	.byte	0x10
	.zero		1


	//   ....[5]....
        /*2d74*/ 	.word	0x00000670
        /*2d78*/ 	.word	0x000000ff
        /*2d7c*/ 	.word	0x00000038
        /*2d80*/ 	.short	0x0100
        /*2d82*/ 	.byte	0x10
	.zero		1


	//   ....[6]....
        /*2d84*/ 	.word	0x00001370
        /*2d88*/ 	.word	0x00000003
        /*2d8c*/ 	.word	0x00000000
        /*2d90*/ 	.short	0x010a
        /*2d92*/ 	.byte	0x3f
	.zero		1


	//   ....[7]....
        /*2d94*/ 	.word	0x000013b0
        /*2d98*/ 	.word	0x00000003
        /*2d9c*/ 	.word	0x00000000
        /*2da0*/ 	.short	0x010a
        /*2da2*/ 	.byte	0x3f
	.zero		1


	//   ....[8]....
        /*2da4*/ 	.word	0x000049c0
        /*2da8*/ 	.word	0x000000ff
        /*2dac*/ 	.word	0x00000000
        /*2db0*/ 	.short	0x010a
        /*2db2*/ 	.byte	0x08
	.zero		1


	//   ....[9]....
        /*2db4*/ 	.word	0x00004a00
        /*2db8*/ 	.word	0x000000ff
        /*2dbc*/ 	.word	0x00000000
        /*2dc0*/ 	.short	0x010a
        /*2dc2*/ 	.byte	0x08
	.zero		1


	//   ....[10]....
        /*2dc4*/ 	.word	0x00008ae0
        /*2dc8*/ 	.word	0x000000ff
        /*2dcc*/ 	.word	0x00000000
        /*2dd0*/ 	.short	0x0101
        /*2dd2*/ 	.byte	0x0c
	.zero		1


	//   ....[11]....
        /*2dd4*/ 	.word	0x00008cd0
        /*2dd8*/ 	.word	0x000000ff
        /*2ddc*/ 	.word	0x00000000
        /*2de0*/ 	.short	0x0101
        /*2de2*/ 	.byte	0x04
	.zero		1


	//   ....[12]....
        /*2de4*/ 	.word	0x0001a090
        /*2de8*/ 	.word	0x0000000e
        /*2dec*/ 	.word	0x00000010
        /*2df0*/ 	.short	0x010a
        /*2df2*/ 	.byte	0x3f
	.zero		1


	//   ....[13]....
        /*2df4*/ 	.word	0x0001a430
        /*2df8*/ 	.word	0x00000002
        /*2dfc*/ 	.word	0x00000038
        /*2e00*/ 	.short	0x0101
        /*2e02*/ 	.byte	0x3f
	.zero		1


	//   ....[14]....
        /*2e04*/ 	.word	0x0001abb0
        /*2e08*/ 	.word	0x00000005
        /*2e0c*/ 	.word	0x00000000
        /*2e10*/ 	.short	0x010a
        /*2e12*/ 	.byte	0x3f
	.zero		1


	//   ....[15]....
        /*2e14*/ 	.word	0x0001ac40
        /*2e18*/ 	.word	0x00000003
        /*2e1c*/ 	.word	0x00000000
        /*2e20*/ 	.short	0x010a
        /*2e22*/ 	.byte	0x3f
	.zero		1


	//   ....[16]....
        /*2e24*/ 	.word	0x0001aca0
        /*2e28*/ 	.word	0x00000003
        /*2e2c*/ 	.word	0x00000000
        /*2e30*/ 	.short	0x010a
        /*2e32*/ 	.byte	0x3f
	.zero		1


	//   ....[17]....
        /*2e34*/ 	.word	0x0001ad00
        /*2e38*/ 	.word	0x00000005
        /*2e3c*/ 	.word	0x00000000
        /*2e40*/ 	.short	0x010a
        /*2e42*/ 	.byte	0x3f
	.zero		1


	//   ....[18]....
        /*2e44*/ 	.word	0x0001add0
        /*2e48*/ 	.word	0x0000000e
        /*2e4c*/ 	.word	0x00000010
        /*2e50*/ 	.short	0x010a
        /*2e52*/ 	.byte	0x3f
	.zero		1


	//   ....[19]....
        /*2e54*/ 	.word	0x0001aea0
        /*2e58*/ 	.word	0x00000005
        /*2e5c*/ 	.word	0x00000000
        /*2e60*/ 	.short	0x010a
        /*2e62*/ 	.byte	0x3f
	.zero		1


	//----- nvinfo : EIATTR_NUM_MBARRIERS
	.align		4
.L_37:
        /*2e64*/ 	.byte	0x03, 0x38
        /*2e66*/ 	.short	0x0006


	//----- nvinfo : EIATTR_EXIT_INSTR_OFFSETS
	.align		4
        /*2e68*/ 	.byte	0x04, 0x1c
        /*2e6a*/ 	.short	(.L_39 - .L_38)


	//   ....[0]....
.L_38:
        /*2e6c*/ 	.word	0x000006d0


	//   ....[1]....
        /*2e70*/ 	.word	0x00001040


	//   ....[2]....
        /*2e74*/ 	.word	0x00019620


	//   ....[3]....
        /*2e78*/ 	.word	0x00019d20


	//   ....[4]....
        /*2e7c*/ 	.word	0x0001ac90


	//----- nvinfo : EIATTR_MAX_THREADS
	.align		4
.L_39:
        /*2e80*/ 	.byte	0x04, 0x05
        /*2e82*/ 	.short	(.L_41 - .L_40)
.L_40:
        /*2e84*/ 	.word	0x00000180
        /*2e88*/ 	.word	0x00000001
        /*2e8c*/ 	.word	0x00000001


	//----- nvinfo : EIATTR_CRS_STACK_SIZE
	.align		4
.L_41:
        /*2e90*/ 	.byte	0x04, 0x1e
        /*2e92*/ 	.short	(.L_43 - .L_42)
.L_42:
        /*2e94*/ 	.word	0x00000000


	//----- nvinfo : EIATTR_CBANK_PARAM_SIZE
	.align		4
.L_43:
        /*2e98*/ 	.byte	0x03, 0x19
        /*2e9a*/ 	.short	0x0470


	//----- nvinfo : EIATTR_PARAM_CBANK
	.align		4
        /*2e9c*/ 	.byte	0x04, 0x0a
        /*2e9e*/ 	.short	(.L_45 - .L_44)
	.align		4
.L_44:
        /*2ea0*/ 	.word	index@(.nv.constant0._ZN7cutlass13device_kernelINS_4gemm6kernel13GemmUniversalIN4cute5tupleIJiiiiEEENS1_10collective13CollectiveMmaINS1_34MainloopSm90TmaGmmaWarpSpecializedILi2ENS5_IJNS4_1CILi1EEESB_SB_EEENS1_35KernelTmaWarpSpecializedCooperativeEEENS5_IJNSA_ILi256EEESF_NSA_ILi32EEEEEENS_10tfloat32_tENS5_IJlSB_lEEESI_SJ_NS4_8TiledMMAINS4_8MMA_AtomIJNS4_4SM904GMMA30MMA_64x256x8_F32TF32TF32_SS_TNILNSN_7ScaleInE1ELSP_1EEEEEENS4_6LayoutINS5_IJNSA_ILi2EEESB_SB_EEENS5_IJSB_NSA_ILi0EEESV_EEEEENS5_IJNS4_10UnderscoreESY_SY_EEEEENS4_13SM90_TMA_LOADENS4_14ComposedLayoutINS4_7SwizzleILi3ELi4ELi3EEENS4_18smem_ptr_flag_bitsILi32EEENSS_INS5_IJNSA_ILi8EEESG_EEENS5_IJSG_SB_EEEEEEEvNS4_8identityES11_S1B_vS1C_EENS_8epilogue10collective6detail29Sm90TmaWarpSpecializedAdapterINS1F_15DefaultEpilogueISI_SJ_SJ_NS1E_6thread17LinearCombinationISI_Li1EffLNS1J_9ScaleType4KindE0ELNS_15FloatRoundStyleE2ESI_EENS1_15EpilogueDefaultEEEEEvvEEEEvNT_6ParamsE)
        /*2ea4*/ 	.short	0x0210
        /*2ea6*/ 	.short	0x0470


	//----- nvinfo : EIATTR_SW_WAR
	.align		4
.L_45:
        /*2ea8*/ 	.byte	0x04, 0x36
        /*2eaa*/ 	.short	(.L_47 - .L_46)
.L_46:
        /*2eac*/ 	.word	0x00000008
.L_47:


//--------------------- .nv.callgraph             --------------------------
	.section	.nv.callgraph,"",@"SHT_CUDA_CALLGRAPH"
	.align	4
	.sectionentsize	8
	.align		4
        /*0000*/ 	.word	0x00000000
	.align		4
        /*0004*/ 	.word	0xffffffff
	.align		4
        /*0008*/ 	.word	index@(_ZN7cutlass13device_kernelINS_4gemm6kernel13GemmUniversalIN4cute5tupleIJiiiiEEENS1_10collective13CollectiveMmaINS1_34MainloopSm90TmaGmmaWarpSpecializedILi2ENS5_IJNS4_1CILi1EEESB_SB_EEENS1_35KernelTmaWarpSpecializedCooperativeEEENS5_IJNSA_ILi256EEESF_NSA_ILi32EEEEEENS_10tfloat32_tENS5_IJlSB_lEEESI_SJ_NS4_8TiledMMAINS4_8MMA_AtomIJNS4_4SM904GMMA30MMA_64x256x8_F32TF32TF32_SS_TNILNSN_7ScaleInE1ELSP_1EEEEEENS4_6LayoutINS5_IJNSA_ILi2EEESB_SB_EEENS5_IJSB_NSA_ILi0EEESV_EEEEENS5_IJNS4_10UnderscoreESY_SY_EEEEENS4_13SM90_TMA_LOADENS4_14ComposedLayoutINS4_7SwizzleILi3ELi4ELi3EEENS4_18smem_ptr_flag_bitsILi32EEENSS_INS5_IJNSA_ILi8EEESG_EEENS5_IJSG_SB_EEEEEEEvNS4_8identityES11_S1B_vS1C_EENS_8epilogue10collective6detail29Sm90TmaWarpSpecializedAdapterINS1F_15DefaultEpilogueISI_SJ_SJ_NS1E_6thread17LinearCombinationISI_Li1EffLNS1J_9ScaleType4KindE0ELNS_15FloatRoundStyleE2ESI_EENS1_15EpilogueDefaultEEEEEvvEEEEvNT_6ParamsE)
	.align		4
        /*000c*/ 	.word	index@(__assertfail)
	.align		4
        /*0010*/ 	.word	0x00000000
	.align		4
        /*0014*/ 	.word	0xfffffffe
	.align		4
        /*0018*/ 	.word	0x00000000
	.align		4
        /*001c*/ 	.word	0xfffffffd
	.align		4
        /*0020*/ 	.word	0x00000000
	.align		4
        /*0024*/ 	.word	0xfffffffc


//--------------------- .nv.constant4             --------------------------
	.section	.nv.constant4,"a",@progbits
	.align	8
	.align		8
.nv.constant4:
        /*0000*/ 	.dword	__assertfail
	.align		8
        /*0008*/ 	.dword	__unnamed_1
	.align		8
        /*0010*/ 	.dword	_ZN40_INTERNAL_2769d431_4_k_cu_81d05143_263164cuda3std3__45__cpo5beginE
	.align		8
        /*0018*/ 	.dword	_ZN40_INTERNAL_2769d431_4_k_cu_81d05143_263164cuda3std3__45__cpo3endE
	.align		8
        /*0020*/ 	.dword	_ZN40_INTERNAL_2769d431_4_k_cu_81d05143_263164cuda3std3__45__cpo6cbeginE
	.align		8
        /*0028*/ 	.dword	_ZN40_INTERNAL_2769d431_4_k_cu_81d05143_263164cuda3std3__45__cpo4cendE
	.align		8
        /*0030*/ 	.dword	_ZN40_INTERNAL_2769d431_4_k_cu_81d05143_263164cuda3std3__442_GLOBAL__N__2769d431_4_k_cu_81d05143_263166ignoreE
	.align		8
        /*0038*/ 	.dword	_ZN40_INTERNAL_2769d431_4_k_cu_81d05143_263164cuda3std3__419piecewise_constructE
	.align		8
        /*0040*/ 	.dword	_ZN40_INTERNAL_2769d431_4_k_cu_81d05143_263164cuda3std3__48in_placeE
	.align		8
        /*0048*/ 	.dword	_ZN40_INTERNAL_2769d431_4_k_cu_81d05143_263164cuda3std6ranges3__45__cpo4swapE
	.align		8
        /*0050*/ 	.dword	_ZN40_INTERNAL_2769d431_4_k_cu_81d05143_263164cuda3std6ranges3__45__cpo9iter_moveE
	.align		8
        /*0058*/ 	.dword	_ZN40_INTERNAL_2769d431_4_k_cu_81d05143_263164cute7productE
	.align		8
        /*0060*/ 	.dword	_ZN40_INTERNAL_2769d431_4_k_cu_81d05143_263164cute1_E
	.align		8
        /*0068*/ 	.dword	$str$22
	.align		8
        /*0070*/ 	.dword	$str$23


//--------------------- .text._ZN7cutlass13device_kernelINS_4gemm6kernel13GemmUniversalIN4cute5tupleIJiiiiEEENS1_10collective13CollectiveMmaINS1_34MainloopSm90TmaGmmaWarpSpecializedILi2ENS5_IJNS4_1CILi1EEESB_SB_EEENS1_35KernelTmaWarpSpecializedCooperativeEEENS5_IJNSA_ILi256EEESF_NSA_ILi32EEEEEENS_10tfloat32_tENS5_IJlSB_lEEESI_SJ_NS4_8TiledMMAINS4_8MMA_AtomIJNS4_4SM904GMMA30MMA_64x256x8_F32TF32TF32_SS_TNILNSN_7ScaleInE1ELSP_1EEEEEENS4_6LayoutINS5_IJNSA_ILi2EEESB_SB_EEENS5_IJSB_NSA_ILi0EEESV_EEEEENS5_IJNS4_10UnderscoreESY_SY_EEEEENS4_13SM90_TMA_LOADENS4_14ComposedLayoutINS4_7SwizzleILi3ELi4ELi3EEENS4_18smem_ptr_flag_bitsILi32EEENSS_INS5_IJNSA_ILi8EEESG_EEENS5_IJSG_SB_EEEEEEEvNS4_8identityES11_S1B_vS1C_EENS_8epilogue10collective6detail29Sm90TmaWarpSpecializedAdapterINS1F_15DefaultEpilogueISI_SJ_SJ_NS1E_6thread17LinearCombinationISI_Li1EffLNS1J_9ScaleType4KindE0ELNS_15FloatRoundStyleE2ESI_EENS1_15EpilogueDefaultEEEEEvvEEEEvNT_6ParamsE --------------------------
	.section	.text._ZN7cutlass13device_kernelINS_4gemm6kernel13GemmUniversalIN4cute5tupleIJiiiiEEENS1_10collective13CollectiveMmaINS1_34MainloopSm90TmaGmmaWarpSpecializedILi2ENS5_IJNS4_1CILi1EEESB_SB_EEENS1_35KernelTmaWarpSpecializedCooperativeEEENS5_IJNSA_ILi256EEESF_NSA_ILi32EEEEEENS_10tfloat32_tENS5_IJlSB_lEEESI_SJ_NS4_8TiledMMAINS4_8MMA_AtomIJNS4_4SM904GMMA30MMA_64x256x8_F32TF32TF32_SS_TNILNSN_7ScaleInE1ELSP_1EEEEEENS4_6LayoutINS5_IJNSA_ILi2EEESB_SB_EEENS5_IJSB_NSA_ILi0EEESV_EEEEENS5_IJNS4_10UnderscoreESY_SY_EEEEENS4_13SM90_TMA_LOADENS4_14ComposedLayoutINS4_7SwizzleILi3ELi4ELi3EEENS4_18smem_ptr_flag_bitsILi32EEENSS_INS5_IJNSA_ILi8EEESG_EEENS5_IJSG_SB_EEEEEEEvNS4_8identityES11_S1B_vS1C_EENS_8epilogue10collective6detail29Sm90TmaWarpSpecializedAdapterINS1F_15DefaultEpilogueISI_SJ_SJ_NS1E_6thread17LinearCombinationISI_Li1EffLNS1J_9ScaleType4KindE0ELNS_15FloatRoundStyleE2ESI_EENS1_15EpilogueDefaultEEEEEvvEEEEvNT_6ParamsE,"ax",@progbits
	.align	128
.text._ZN7cutlass13device_kernelINS_4gemm6kernel13GemmUniversalIN4cute5tupleIJiiiiEEENS1_10collective13CollectiveMmaINS1_34MainloopSm90TmaGmmaWarpSpecializedILi2ENS5_IJNS4_1CILi1EEESB_SB_EEENS1_35KernelTmaWarpSpecializedCooperativeEEENS5_IJNSA_ILi256EEESF_NSA_ILi32EEEEEENS_10tfloat32_tENS5_IJlSB_lEEESI_SJ_NS4_8TiledMMAINS4_8MMA_AtomIJNS4_4SM904GMMA30MMA_64x256x8_F32TF32TF32_SS_TNILNSN_7ScaleInE1ELSP_1EEEEEENS4_6LayoutINS5_IJNSA_ILi2EEESB_SB_EEENS5_IJSB_NSA_ILi0EEESV_EEEEENS5_IJNS4_10UnderscoreESY_SY_EEEEENS4_13SM90_TMA_LOADENS4_14ComposedLayoutINS4_7SwizzleILi3ELi4ELi3EEENS4_18smem_ptr_flag_bitsILi32EEENSS_INS5_IJNSA_ILi8EEESG_EEENS5_IJSG_SB_EEEEEEEvNS4_8identityES11_S1B_vS1C_EENS_8epilogue10collective6detail29Sm90TmaWarpSpecializedAdapterINS1F_15DefaultEpilogueISI_SJ_SJ_NS1E_6thread17LinearCombinationISI_Li1EffLNS1J_9ScaleType4KindE0ELNS_15FloatRoundStyleE2ESI_EENS1_15EpilogueDefaultEEEEEvvEEEEvNT_6ParamsE:
        .type           _ZN7cutlass13device_kernelINS_4gemm6kernel13GemmUniversalIN4cute5tupleIJiiiiEEENS1_10collective13CollectiveMmaINS1_34MainloopSm90TmaGmmaWarpSpecializedILi2ENS5_IJNS4_1CILi1EEESB_SB_EEENS1_35KernelTmaWarpSpecializedCooperativeEEENS5_IJNSA_ILi256EEESF_NSA_ILi32EEEEEENS_10tfloat32_tENS5_IJlSB_lEEESI_SJ_NS4_8TiledMMAINS4_8MMA_AtomIJNS4_4SM904GMMA30MMA_64x256x8_F32TF32TF32_SS_TNILNSN_7ScaleInE1ELSP_1EEEEEENS4_6LayoutINS5_IJNSA_ILi2EEESB_SB_EEENS5_IJSB_NSA_ILi0EEESV_EEEEENS5_IJNS4_10UnderscoreESY_SY_EEEEENS4_13SM90_TMA_LOADENS4_14ComposedLayoutINS4_7SwizzleILi3ELi4ELi3EEENS4_18smem_ptr_flag_bitsILi32EEENSS_INS5_IJNSA_ILi8EEESG_EEENS5_IJSG_SB_EEEEEEEvNS4_8identityES11_S1B_vS1C_EENS_8epilogue10collective6detail29Sm90TmaWarpSpecializedAdapterINS1F_15DefaultEpilogueISI_SJ_SJ_NS1E_6thread17LinearCombinationISI_Li1EffLNS1J_9ScaleType4KindE0ELNS_15FloatRoundStyleE2ESI_EENS1_15EpilogueDefaultEEEEEvvEEEEvNT_6ParamsE,@function
        .size           _ZN7cutlass13device_kernelINS_4gemm6kernel13GemmUniversalIN4cute5tupleIJiiiiEEENS1_10collective13CollectiveMmaINS1_34MainloopSm90TmaGmmaWarpSpecializedILi2ENS5_IJNS4_1CILi1EEESB_SB_EEENS1_35KernelTmaWarpSpecializedCooperativeEEENS5_IJNSA_ILi256EEESF_NSA_ILi32EEEEEENS_10tfloat32_tENS5_IJlSB_lEEESI_SJ_NS4_8TiledMMAINS4_8MMA_AtomIJNS4_4SM904GMMA30MMA_64x256x8_F32TF32TF32_SS_TNILNSN_7ScaleInE1ELSP_1EEEEEENS4_6LayoutINS5_IJNSA_ILi2EEESB_SB_EEENS5_IJSB_NSA_ILi0EEESV_EEEEENS5_IJNS4_10UnderscoreESY_SY_EEEEENS4_13SM90_TMA_LOADENS4_14ComposedLayoutINS4_7SwizzleILi3ELi4ELi3EEENS4_18smem_ptr_flag_bitsILi32EEENSS_INS5_IJNSA_ILi8EEESG_EEENS5_IJSG_SB_EEEEEEEvNS4_8identityES11_S1B_vS1C_EENS_8epilogue10collective6detail29Sm90TmaWarpSpecializedAdapterINS1F_15DefaultEpilogueISI_SJ_SJ_NS1E_6thread17LinearCombinationISI_Li1EffLNS1J_9ScaleType4KindE0ELNS_15FloatRoundStyleE2ESI_EENS1_15EpilogueDefaultEEEEEvvEEEEvNT_6ParamsE,(.L_x_572 - _ZN7cutlass13device_kernelINS_4gemm6kernel13GemmUniversalIN4cute5tupleIJiiiiEEENS1_10collective13CollectiveMmaINS1_34MainloopSm90TmaGmmaWarpSpecializedILi2ENS5_IJNS4_1CILi1EEESB_SB_EEENS1_35KernelTmaWarpSpecializedCooperativeEEENS5_IJNSA_ILi256EEESF_NSA_ILi32EEEEEENS_10tfloat32_tENS5_IJlSB_lEEESI_SJ_NS4_8TiledMMAINS4_8MMA_AtomIJNS4_4SM904GMMA30MMA_64x256x8_F32TF32TF32_SS_TNILNSN_7ScaleInE1ELSP_1EEEEEENS4_6LayoutINS5_IJNSA_ILi2EEESB_SB_EEENS5_IJSB_NSA_ILi0EEESV_EEEEENS5_IJNS4_10UnderscoreESY_SY_EEEEENS4_13SM90_TMA_LOADENS4_14ComposedLayoutINS4_7SwizzleILi3ELi4ELi3EEENS4_18smem_ptr_flag_bitsILi32EEENSS_INS5_IJNSA_ILi8EEESG_EEENS5_IJSG_SB_EEEEEEEvNS4_8identityES11_S1B_vS1C_EENS_8epilogue10collective6detail29Sm90TmaWarpSpecializedAdapterINS1F_15DefaultEpilogueISI_SJ_SJ_NS1E_6thread17LinearCombinationISI_Li1EffLNS1J_9ScaleType4KindE0ELNS_15FloatRoundStyleE2ESI_EENS1_15EpilogueDefaultEEEEEvvEEEEvNT_6ParamsE)
        .other          _ZN7cutlass13device_kernelINS_4gemm6kernel13GemmUniversalIN4cute5tupleIJiiiiEEENS1_10collective13CollectiveMmaINS1_34MainloopSm90TmaGmmaWarpSpecializedILi2ENS5_IJNS4_1CILi1EEESB_SB_EEENS1_35KernelTmaWarpSpecializedCooperativeEEENS5_IJNSA_ILi256EEESF_NSA_ILi32EEEEEENS_10tfloat32_tENS5_IJlSB_lEEESI_SJ_NS4_8TiledMMAINS4_8MMA_AtomIJNS4_4SM904GMMA30MMA_64x256x8_F32TF32TF32_SS_TNILNSN_7ScaleInE1ELSP_1EEEEEENS4_6LayoutINS5_IJNSA_ILi2EEESB_SB_EEENS5_IJSB_NSA_ILi0EEESV_EEEEENS5_IJNS4_10UnderscoreESY_SY_EEEEENS4_13SM90_TMA_LOADENS4_14ComposedLayoutINS4_7SwizzleILi3ELi4ELi3EEENS4_18smem_ptr_flag_bitsILi32EEENSS_INS5_IJNSA_ILi8EEESG_EEENS5_IJSG_SB_EEEEEEEvNS4_8identityES11_S1B_vS1C_EENS_8epilogue10collective6detail29Sm90TmaWarpSpecializedAdapterINS1F_15DefaultEpilogueISI_SJ_SJ_NS1E_6thread17LinearCombinationISI_Li1EffLNS1J_9ScaleType4KindE0ELNS_15FloatRoundStyleE2ESI_EENS1_15EpilogueDefaultEEEEEvvEEEEvNT_6ParamsE,@"STO_CUDA_ENTRY STV_DEFAULT"
_ZN7cutlass13device_kernelINS_4gemm6kernel13GemmUniversalIN4cute5tupleIJiiiiEEENS1_10collective13CollectiveMmaINS1_34MainloopSm90TmaGmmaWarpSpecializedILi2ENS5_IJNS4_1CILi1EEESB_SB_EEENS1_35KernelTmaWarpSpecializedCooperativeEEENS5_IJNSA_ILi256EEESF_NSA_ILi32EEEEEENS_10tfloat32_tENS5_IJlSB_lEEESI_SJ_NS4_8TiledMMAINS4_8MMA_AtomIJNS4_4SM904GMMA30MMA_64x256x8_F32TF32TF32_SS_TNILNSN_7ScaleInE1ELSP_1EEEEEENS4_6LayoutINS5_IJNSA_ILi2EEESB_SB_EEENS5_IJSB_NSA_ILi0EEESV_EEEEENS5_IJNS4_10UnderscoreESY_SY_EEEEENS4_13SM90_TMA_LOADENS4_14ComposedLayoutINS4_7SwizzleILi3ELi4ELi3EEENS4_18smem_ptr_flag_bitsILi32EEENSS_INS5_IJNSA_ILi8EEESG_EEENS5_IJSG_SB_EEEEEEEvNS4_8identityES11_S1B_vS1C_EENS_8epilogue10collective6detail29Sm90TmaWarpSpecializedAdapterINS1F_15DefaultEpilogueISI_SJ_SJ_NS1E_6thread17LinearCombinationISI_Li1EffLNS1J_9ScaleType4KindE0ELNS_15FloatRoundStyleE2ESI_EENS1_15EpilogueDefaultEEEEEvvEEEEvNT_6ParamsE:
[----:B------:R-:W0:Y:S02]  /*0000*/  LDC R1, c[0x0][0x28] ;  /* 0x00000a00ff017b82 */ /* 0x000e240000000800 */
[----:B0-----:R-:W-:Y:S01]  /*0010*/  VIADD R1, R1, 0xfffff878 ;  /* 0xfffff87801017836 */ /* 0x001fe20000000000 */
[----:B------:R-:W0:Y:S01]  /*0020*/  S2R R2, SR_TID.X ;  /* 0x0000000000027919 */ /* 0x000e220000002100 */
[----:B------:R-:W-:Y:S01]  /*0030*/  ELECT P0, URZ, PT ;  /* 0x00000000003f782f */ /* 0x000fe20003800000 */
[----:B------:R-:W-:Y:S01]  /*0040*/  BSSY B0, `(.L_x_0) ;  /* 0x0000015000007945 */ /* 0x000fe20003800000 */
[--C-:B0-----:R-:W-:Y:S02]  /*0050*/  SHF.R.U32.HI R0, RZ, 0x5, R2.reuse ;  /* 0x00000005ff007819 */ /* 0x101fe40000011602 */
[----:B------:R-:W-:-:S03]  /*0060*/  SHF.R.U32.HI R162, RZ, 0x7, R2 ;  /* 0x00000007ffa27819 */ /* 0x000fc60000011602 */
[----:B------:R-:W0:Y:S04]  /*0070*/  SHFL.IDX PT, R3, R0, RZ, 0x1f ;  /* 0x00001fff00037589 */ /* 0x000e2800000e0000 */
[----:B------:R-:W1:Y:S01]  /*0080*/  SHFL.IDX PT, R2, R162, RZ, 0x1f ;  /* 0x00001fffa2027589 */ /* 0x000e6200000e0000 */
[----:B0-----:R-:W-:Y:S02]  /*0090*/  R2UR UR10, R3 ;  /* 0x00000000030a72ca */ /* 0x001fe400000e0000 */
[----:B-1----:R-:W-:-:S11]  /*00a0*/  R2UR UR5, R2 ;  /* 0x00000000020572ca */ /* 0x002fd600000e0000 */
[----:B------:R-:W-:Y:S02]  /*00b0*/  USHF.R.S32.HI UR4, URZ, 0x1f, UR10 ;  /* 0x0000001f3f047899 */ /* 0x000fe4000801140a */
[----:B------:R-:W-:Y:S02]  /*00c0*/  ISETP.NE.OR P0, PT, RZ, UR10, !P0 ;  /* 0x0000000aff007c0c */ /* 0x000fe4000c705670 */
[----:B------:R-:W-:-:S04]  /*00d0*/  ULEA.HI UR4, UR4, UR10, URZ, 0x2 ;  /* 0x0000000a04047291 */ /* 0x000fc8000f8f103f */
[----:B------:R-:W-:-:S04]  /*00e0*/  ULOP3.LUT UR4, UR4, 0xfffffffc, URZ, 0xc0, !UPT ;  /* 0xfffffffc04047892 */ /* 0x000fc8000f8ec03f */
[----:B------:R-:W-:-:S03]  /*00f0*/  UIADD3 UR10, UR10, -UR4, URZ ;  /* 0x800000040a0a7290 */ /* 0x000fc6000fffe03f */
[----:B------:R-:W-:Y:S09]  /*0100*/  @P0 BRA `(.L_x_1) ;  /* 0x0000000000200947 */ /* 0x000ff20003800000 */
[----:B------:R-:W-:Y:S02]  /*0110*/  ULDC.64 UR6, c[0x0][0x198] ;  /* 0x0000660000067ab9 */ /* 0x000fe40000000a00 */
[----:B------:R-:W-:Y:S02]  /*0120*/  UIADD3 UR8, UP0, UR6, 0xf0, URZ ;  /* 0x000000f006087890 */ /* 0x000fe4000ff1e03f */
[----:B------:R-:W-:Y:S02]  /*0130*/  UIADD3 UR6, UP1, UR6, 0x1f0, URZ ;  /* 0x000001f006067890 */ /* 0x000fe4000ff3e03f */
[----:B------:R-:W-:Y:S02]  /*0140*/  UIADD3.X UR9, URZ, UR7, URZ, UP0, !UPT ;  /* 0x000000073f097290 */ /* 0x000fe400087fe43f */
[----:B------:R-:W-:-:S07]  /*0150*/  UIADD3.X UR7, URZ, UR7, URZ, UP1, !UPT ;  /* 0x000000073f077290 */ /* 0x000fce0008ffe43f */
[----:B------:R0:W-:Y:S02]  /*0160*/  UTMACCTL.PF [UR8] ;  /* 0x00000000080079b9 */ /* 0x0001e40008040000 */
[----:B------:R0:W-:Y:S02]  /*0170*/  UTMACCTL.PF [UR6] ;  /* 0x00000000060079b9 */ /* 0x0001e40008040000 */
[----:B0-----:R-:W-:Y:S01]  /*0180*/  NOP ;  /* 0x0000000000007918 */ /* 0x001fe20000000000 */
.L_x_1:
[----:B------:R-:W-:Y:S05]  /*0190*/  BSYNC B0 ;  /* 0x0000000000007941 */ /* 0x000fea0003800000 */
.L_x_0:
[----:B------:R-:W0:Y:S01]  /*01a0*/  SHFL.IDX PT, R2, R0, RZ, 0x1f ;  /* 0x00001fff00027589 */ /* 0x000e2200000e0000 */
[----:B------:R-:W-:Y:S01]  /*01b0*/  UISETP.NE.AND UP0, UPT, UR10, 0x3, UPT ;  /* 0x000000030a00788c */ /* 0x000fe2000bf05270 */
[----:B------:R-:W-:Y:S01]  /*01c0*/  ISETP.NE.AND P1, PT, RZ, UR5, PT ;  /* 0x00000005ff007c0c */ /* 0x000fe2000bf25270 */
[----:B------:R-:W-:Y:S02]  /*01d0*/  UIADD3 UR18, UR5, -0x1, URZ ;  /* 0xffffffff05127890 */ /* 0x000fe4000fffe03f */
[----:B------:R-:W-:Y:S02]  /*01e0*/  UISETP.EQ.OR UP0, UPT, UR10, URZ, !UP0 ;  /* 0x0000003f0a00728c */ /* 0x000fe4000c702670 */
[----:B------:R-:W-:Y:S02]  /*01f0*/  UISETP.GE.U32.AND UP1, UPT, UR18, 0x2, UPT ;  /* 0x000000021200788c */ /* 0x000fe4000bf26070 */
[----:B------:R-:W-:-:S04]  /*0200*/  UISETP.EQ.AND UP0, UPT, UR5, URZ, UP0 ;  /* 0x0000003f0500728c */ /* 0x000fc80008702270 */
[----:B------:R-:W-:-:S04]  /*0210*/  USEL UR40, URZ, 0x1, !UP0 ;  /* 0x000000013f287887 */ /* 0x000fc8000c000000 */
[----:B------:R-:W-:Y:S01]  /*0220*/  USEL UR40, UR40, 0x2, UP1 ;  /* 0x0000000228287887 */ /* 0x000fe20008800000 */
[----:B0-----:R-:W-:-:S13]  /*0230*/  ISETP.NE.AND P0, PT, R2, RZ, PT ;  /* 0x000000ff0200720c */ /* 0x001fda0003f05270 */
[----:B------:R-:W-:Y:S05]  /*0240*/  @P0 BRA `(.L_x_2) ;  /* 0x0000000000480947 */ /* 0x000fea0003800000 */
[----:B------:R-:W0:Y:S01]  /*0250*/  S2UR UR8, SR_CgaCtaId ;  /* 0x00000000000879c3 */ /* 0x000e220000008800 */
[----:B------:R-:W-:Y:S01]  /*0260*/  UMOV UR4, 0x400 ;  /* 0x0000040000047882 */ /* 0x000fe20000000000 */
[----:B------:R-:W-:Y:S01]  /*0270*/  UMOV UR5, 0x1 ;  /* 0x0000000100057882 */ /* 0x000fe20000000000 */
[----:B------:R-:W-:Y:S01]  /*0280*/  UMOV UR6, 0x100 ;  /* 0x0000010000067882 */ /* 0x000fe20000000000 */
[----:B------:R-:W-:Y:S01]  /*0290*/  ELECT P0, URZ, PT ;  /* 0x00000000003f782f */ /* 0x000fe20003800000 */
[----:B------:R-:W-:-:S04]  /*02a0*/  UIADD3 UR6, -UR6, 0x100000, URZ ;  /* 0x0010000006067890 */ /* 0x000fc8000fffe13f */
[----:B------:R-:W-:Y:S02]  /*02b0*/  USHF.L.U32 UR7, UR6, 0xb, URZ ;  /* 0x0000000b06077899 */ /* 0x000fe4000800063f */
[----:B------:R-:W-:Y:S02]  /*02c0*/  USHF.L.U32 UR6, UR6, 0x1, URZ ;  /* 0x0000000106067899 */ /* 0x000fe4000800063f */
[----:B0-----:R-:W-:Y:S02]  /*02d0*/  ULEA UR8, UR8, UR4, 0x18 ;  /* 0x0000000408087291 */ /* 0x001fe4000f8ec03f */
[----:B------:R-:W-:-:S04]  /*02e0*/  UIADD3 UR4, -UR5, 0x100000, URZ ;  /* 0x0010000005047890 */ /* 0x000fc8000fffe13f */
[----:B------:R-:W-:Y:S02]  /*02f0*/  USHF.L.U32 UR5, UR4, 0xb, URZ ;  /* 0x0000000b04057899 */ /* 0x000fe4000800063f */
[----:B------:R-:W-:Y:S01]  /*0300*/  USHF.L.U32 UR4, UR4, 0x1, URZ ;  /* 0x0000000104047899 */ /* 0x000fe2000800063f */
[----:B------:R-:W0:Y:S11]  /*0310*/  FENCE.VIEW.ASYNC.S ;  /* 0x00000000000073c6 */ /* 0x000e360000000000 */
[----:B0-----:R0:W1:Y:S01]  /*0320*/  SYNCS.EXCH.64 URZ, [UR8], UR4 ;  /* 0x00000004083f75b2 */ /* 0x0010620008000100 */
[----:B------:R0:W2:Y:S01]  /*0330*/  SYNCS.EXCH.64 URZ, [UR8+0x10], UR6 ;  /* 0x00001006083f75b2 */ /* 0x0000a20008000100 */
[----:B------:R0:W3:Y:S01]  /*0340*/  SYNCS.EXCH.64 URZ, [UR8+0x8], UR4 ;  /* 0x00000804083f75b2 */ /* 0x0000e20008000100 */
[----:B------:R0:W4:Y:S01]  /*0350*/  SYNCS.EXCH.64 URZ, [UR8+0x18], UR6 ;  /* 0x00001806083f75b2 */ /* 0x0001220008000100 */
[----:B------:R-:W-:Y:S01]  /*0360*/  NOP ;  /* 0x0000000000007918 */ /* 0x000fe20000000000 */
.L_x_2:
[----:B------:R-:W5:Y:S01]  /*0370*/  SHFL.IDX PT, R0, R0, RZ, 0x1f ;  /* 0x00001fff00007589 */ /* 0x000f6200000e0000 */
[----:B------:R-:W-:Y:S01]  /*0380*/  ELECT P0, URZ, PT ;  /* 0x00000000003f782f */ /* 0x000fe20003800000 */
[----:B------:R-:W1:Y:S01]  /*0390*/  S2UR UR17, SR_CTAID.Y ;  /* 0x00000000001179c3 */ /* 0x000e620000002600 */
[----:B0-----:R-:W-:Y:S01]  /*03a0*/  ULDC UR5, c[0x0][0x65c] ;  /* 0x0001970000057ab9 */ /* 0x001fe20000000800 */
[----:B------:R-:W-:Y:S01]  /*03b0*/  UMOV UR12, 0x20 ;  /* 0x00000020000c7882 */ /* 0x000fe20000000000 */
[----:B------:R-:W-:Y:S01]  /*03c0*/  UISETP.NE.AND UP2, UPT, UR5, 0x1, UPT ;  /* 0x000000010500788c */ /* 0x000fe2000bf45270 */
[----:B------:R-:W-:Y:S01]  /*03d0*/  NOP ;  /* 0x0000000000007918 */ /* 0x000fe20000000000 */
[----:B------:R-:W-:Y:S02]  /*03e0*/  NOP ;  /* 0x0000000000007918 */ /* 0x000fe40000000000 */
[----:B------:R-:W-:Y:S01]  /*03f0*/  UP2UR UR45, UPR, URZ, 0x4 ;  /* 0x000000043f2d7883 */ /* 0x000fe20008000000 */
[----:B------:R-:W0:Y:S01]  /*0400*/  S2UR UR4, SR_CTAID.X ;  /* 0x00000000000479c3 */ /* 0x000e220000002500 */
[----:B------:R-:W-:-:S02]  /*0410*/  PLOP3.LUT P3, PT, PT, PT, UP2, 0x80, 0x0 ;  /* 0x000000000000781c */ /* 0x000fc40003f6f028 */
[----:B------:R-:W-:Y:S02]  /*0420*/  PLOP3.LUT P2, PT, PT, PT, UP2, 0x80, 0x0 ;  /* 0x000000000000781c */ /* 0x000fe40003f4f028 */
[----:B------:R-:W-:Y:S01]  /*0430*/  PLOP3.LUT P4, PT, PT, PT, UP2, 0x80, 0x0 ;  /* 0x000000000000781c */ /* 0x000fe20003f8f028 */
[----:B------:R-:W-:Y:S01]  /*0440*/  @UP2 ULDC UR14, c[0x0][0x10] ;  /* 0x00000400000e2ab9 */ /* 0x000fe20000000800 */
[----:B------:R-:W-:Y:S01]  /*0450*/  @UP2 UMOV UR9, URZ ;  /* 0x0000003f00092c82 */ /* 0x000fe20008000000 */
[----:B------:R-:W-:Y:S01]  /*0460*/  @!UP2 ULDC UR11, c[0x0][0xc] ;  /* 0x00000300000baab9 */ /* 0x000fe20000000800 */
[----:B-----5:R-:W-:Y:S01]  /*0470*/  ISETP.NE.OR P0, PT, R0, RZ, !P0 ;  /* 0x000000ff0000720c */ /* 0x020fe20004705670 */
[----:B-1----:R-:W-:Y:S02]  /*0480*/  @UP2 UMOV UR7, UR17 ;  /* 0x0000001100072c82 */ /* 0x002fe40008000000 */
[----:B------:R-:W-:Y:S01]  /*0490*/  @UP2 UMOV UR8, UR7 ;  /* 0x0000000700082c82 */ /* 0x000fe20008000000 */
[----:B------:R-:W-:Y:S01]  /*04a0*/  @!UP2 UMOV UR7, UR17 ;  /* 0x000000110007ac82 */ /* 0x000fe20008000000 */
[----:B0-----:R-:W-:-:S08]  /*04b0*/  @UP2 UIMAD.WIDE.U32 UR14, UR4, UR14, UR8 ;  /* 0x0000000e040e22a5 */ /* 0x001fd0000f8e0008 */
[----:B------:R-:W-:Y:S01]  /*04c0*/  VOTEU.ALL UP0, P0 ;  /* 0x00000000003f7886 */ /* 0x000fe20000000000 */
[----:B------:R-:W-:Y:S01]  /*04d0*/  VOTEU.ALL UP1, P0 ;  /* 0x00000000003f7886 */ /* 0x000fe20000020000 */
[----:B------:R-:W-:-:S03]  /*04e0*/  IMAD.U32 R2, RZ, RZ, UR14 ;  /* 0x0000000eff027e24 */ /* 0x000fc6000f8e00ff */
[----:B------:R-:W0:Y:S01]  /*04f0*/  @!UP0 S2UR UR6, SR_CgaCtaId ;  /* 0x00000000000689c3 */ /* 0x000e220000008800 */
[----:B------:R-:W-:Y:S01]  /*0500*/  @!UP0 UMOV UR5, 0x400 ;  /* 0x0000040000058882 */ /* 0x000fe20000000000 */
[----:B------:R-:W-:-:S04]  /*0510*/  @!UP0 UIADD3 UR12, -UR12, 0x100000, URZ ;  /* 0x001000000c0c8890 */ /* 0x000fc8000fffe13f */
[----:B------:R-:W-:Y:S02]  /*0520*/  @!UP0 USHF.L.U32 UR13, UR12, 0xb, URZ ;  /* 0x0000000b0c0d8899 */ /* 0x000fe4000800063f */
[----:B------:R-:W-:Y:S01]  /*0530*/  @!UP0 USHF.L.U32 UR12, UR12, 0x1, URZ ;  /* 0x000000010c0c8899 */ /* 0x000fe2000800063f */
[----:B------:R-:W-:Y:S01]  /*0540*/  IMAD.U32 R3, RZ, RZ, UR15 ;  /* 0x0000000fff037e24 */ /* 0x000fe2000f8e00ff */
[----:B0-----:R-:W-:Y:S01]  /*0550*/  @!UP0 ULEA UR16, UR6, UR5, 0x18 ;  /* 0x0000000506108291 */ /* 0x001fe2000f8ec03f */
[----:B------:R-:W-:Y:S01]  /*0560*/  VOTEU.ALL UP0, P0 ;  /* 0x00000000003f7886 */ /* 0x000fe20000000000 */
[----:B------:R-:W-:Y:S01]  /*0570*/  PLOP3.LUT P0, PT, PT, PT, UP2, 0x80, 0x0 ;  /* 0x000000000000781c */ /* 0x000fe20003f0f028 */
[----:B------:R-:W-:Y:S01]  /*0580*/  UMOV UR5, URZ ;  /* 0x0000003f00057c82 */ /* 0x000fe20008000000 */
[----:B------:R-:W-:Y:S01]  /*0590*/  @UP2 UMOV UR6, URZ ;  /* 0x0000003f00062c82 */ /* 0x000fe20008000000 */
[----:B------:R-:W-:Y:S02]  /*05a0*/  @!UP2 UIMAD.WIDE.U32 UR8, UR11, UR7, UR4 ;  /* 0x000000070b08a2a5 */ /* 0x000fe4000f8e0004 */
[----:B------:R-:W-:Y:S01]  /*05b0*/  @UP2 UIADD3 UR6, UR15, UR6, URZ ;  /* 0x000000060f062290 */ /* 0x000fe2000fffe03f */
[----:B------:R-:W0:Y:S04]  /*05c0*/  FENCE.VIEW.ASYNC.S ;  /* 0x00000000000073c6 */ /* 0x000e280000000000 */
[----:B0-----:R0:W2:Y:S01]  /*05d0*/  @!UP0 SYNCS.EXCH.64 URZ, [UR16+0x30], UR12 ;  /* 0x0000300c103f85b2 */ /* 0x0010a20008000100 */
[----:B------:R-:W-:-:S02]  /*05e0*/  IMAD.U32 R5, RZ, RZ, UR9 ;  /* 0x00000009ff057e24 */ /* 0x000fc4000f8e00ff */
[----:B------:R-:W-:Y:S02]  /*05f0*/  @P2 IMAD.U32 R17, RZ, RZ, UR6 ;  /* 0x00000006ff112e24 */ /* 0x000fe4000f8e00ff */
[----:B------:R-:W-:Y:S02]  /*0600*/  @P0 IMAD.MOV.U32 R6, RZ, RZ, R2 ;  /* 0x000000ffff060224 */ /* 0x000fe400078e0002 */
[----:B------:R-:W-:Y:S02]  /*0610*/  IMAD.U32 R2, RZ, RZ, UR8 ;  /* 0x00000008ff027e24 */ /* 0x000fe4000f8e00ff */
[----:B------:R-:W-:Y:S02]  /*0620*/  IMAD.U32 R3, RZ, RZ, UR9 ;  /* 0x00000009ff037e24 */ /* 0x000fe4000f8e00ff */
[----:B------:R-:W-:Y:S02]  /*0630*/  @!P3 IMAD.MOV.U32 R6, RZ, RZ, R2 ;  /* 0x000000ffff06b224 */ /* 0x000fe400078e0002 */
[----:B------:R-:W-:-:S02]  /*0640*/  IMAD.U32 R4, RZ, RZ, UR8 ;  /* 0x00000008ff047e24 */ /* 0x000fc4000f8e00ff */
[----:B------:R-:W-:Y:S01]  /*0650*/  @!P4 IMAD.MOV.U32 R17, RZ, RZ, R5 ;  /* 0x000000ffff11c224 */ /* 0x000fe200078e0005 */
[----:B------:R0:W-:Y:S01]  /*0660*/  STL [R1+0x200], R6 ;  /* 0x0002000601007387 */ /* 0x0001e20000100800 */
[----:B------:R0:W2:Y:S01]  /*0670*/  @!UP1 SYNCS.EXCH.64 URZ, [UR16+0x38], UR12 ;  /* 0x0000380c103f95b2 */ /* 0x0000a20008000100 */
[----:B------:R-:W-:Y:S01]  /*0680*/  NOP ;  /* 0x0000000000007918 */ /* 0x000fe20000000000 */
[----:B--234-:R-:W-:Y:S06]  /*0690*/  BAR.SYNC.DEFER_BLOCKING 0x0 ;  /* 0x0000000000007b1d */ /* 0x01cfec0000010000 */
[----:B------:R-:W-:Y:S05]  /*06a0*/  @!P1 BRA `(.L_x_3) ;  /* 0x0000018c00e09947 */ /* 0x000fea0003800000 */
[----:B------:R-:W-:-:S06]  /*06b0*/  UISETP.GT.U32.AND UP0, UPT, UR18, 0x1, UPT ;  /* 0x000000011200788c */ /* 0x000fcc000bf04070 */
[----:B------:R-:W-:-:S13]  /*06c0*/  PLOP3.LUT P0, PT, PT, PT, UP0, 0x80, 0x0 ;  /* 0x000000000000781c */ /* 0x000fda0003f0f008 */
[----:B0-----:R-:W-:Y:S05]  /*06d0*/  @P0 EXIT ;  /* 0x000000000000094d */ /* 0x001fea0003800000 */
[----:B------:R-:W-:Y:S01]  /*06e0*/  ULDC.64 UR8, c[0x0][0x650] ;  /* 0x0001940000087ab9 */ /* 0x000fe20000000a00 */
[----:B------:R-:W-:Y:S01]  /*06f0*/  UMOV UR41, 0xffffffff ;  /* 0xffffffff00297882 */ /* 0x000fe20000000000 */
[----:B------:R-:W-:Y:S01]  /*0700*/  ISETP.GE.U32.AND P0, PT, R6, UR8, PT ;  /* 0x0000000806007c0c */ /* 0x000fe2000bf06070 */
[----:B------:R-:W-:Y:S01]  /*0710*/  UMOV UR42, 0xffffffff ;  /* 0xffffffff002a7882 */ /* 0x000fe20000000000 */
[----:B------:R-:W-:Y:S01]  /*0720*/  UMOV UR43, 0xffffffff ;  /* 0xffffffff002b7882 */ /* 0x000fe20000000000 */
[----:B------:R-:W-:Y:S02]  /*0730*/  PRMT R0, RZ, 0x7610, R0 ;  /* 0x00007610ff007816 */ /* 0x000fe40000000000 */
[----:B------:R-:W-:-:S13]  /*0740*/  ISETP.GE.U32.AND.EX P0, PT, R17, UR9, PT, P0 ;  /* 0x0000000911007c0c */ /* 0x000fda000bf06100 */
[----:B------:R-:W-:Y:S05]  /*0750*/  @P0 BRA `(.L_x_4) ;  /* 0x0000000400800947 */ /* 0x000fea0003800000 */
[----:B------:R-:W-:Y:S01]  /*0760*/  I2FP.F32.U32 R0, UR4 ;  /* 0x0000000400007c45 */ /* 0x000fe20008201000 */
[----:B------:R-:W-:Y:S01]  /*0770*/  ULDC.64 UR16, c[0x0][0x628] ;  /* 0x00018a0000107ab9 */ /* 0x000fe20000000a00 */
[----:B------:R-:W-:Y:S01]  /*0780*/  ULDC UR6, c[0x0][0x150] ;  /* 0x0000540000067ab9 */ /* 0x000fe20000000800 */
[----:B------:R-:W-:Y:S01]  /*0790*/  ISETP.NE.U32.AND P0, PT, RZ, UR16, PT ;  /* 0x00000010ff007c0c */ /* 0x000fe2000bf05070 */
[----:B------:R-:W-:Y:S01]  /*07a0*/  ULDC UR15, c[0x0][0x630] ;  /* 0x00018c00000f7ab9 */ /* 0x000fe20000000800 */
[----:B------:R-:W-:Y:S01]  /*07b0*/  FMUL R0, R0, UR6 ;  /* 0x0000000600007c20 */ /* 0x000fe20008400000 */
[----:B------:R-:W-:Y:S01]  /*07c0*/  R2UR UR18, R6 ;  /* 0x00000000061272ca */ /* 0x000fe200000e0000 */
[----:B------:R-:W-:Y:S01]  /*07d0*/  ULDC UR20, c[0x0][0x154] ;  /* 0x0000550000147ab9 */ /* 0x000fe20000000800 */
[----:B------:R-:W-:Y:S01]  /*07e0*/  ISETP.NE.AND.EX P0, PT, RZ, UR17, PT, P0 ;  /* 0x00000011ff007c0c */ /* 0x000fe2000bf05300 */
[----:B------:R0:W1:Y:S01]  /*07f0*/  F2I.U32.TRUNC.NTZ R2, R0 ;  /* 0x0000000000027305 */ /* 0x000062000020f000 */
[----:B------:R-:W-:-:S02]  /*0800*/  R2UR UR19, R17 ;  /* 0x00000000111372ca */ /* 0x000fc400000e0000 */
[----:B------:R-:W-:Y:S02]  /*0810*/  R2UR UR8, R6 ;  /* 0x00000000060872ca */ /* 0x000fe400000e0000 */
[----:B------:R-:W-:-:S07]  /*0820*/  R2UR UR9, R17 ;  /* 0x00000000110972ca */ /* 0x000fce00000e0000 */
[----:B0-----:R-:W-:Y:S08]  /*0830*/  @!P0 BRA `(.L_x_5) ;  /* 0x0000000000308947 */ /* 0x001ff00003800000 */
[----:B------:R-:W-:Y:S01]  /*0840*/  R2UR UR8, R6 ;  /* 0x00000000060872ca */ /* 0x000fe200000e0000 */
[----:B------:R-:W-:Y:S01]  /*0850*/  ULDC UR6, c[0x0][0x634] ;  /* 0x00018d0000067ab9 */ /* 0x000fe20000000800 */
[----:B------:R-:W-:-:S11]  /*0860*/  R2UR UR14, R17 ;  /* 0x00000000110e72ca */ /* 0x000fd600000e0000 */
[----:B------:R-:W-:-:S04]  /*0870*/  UIADD3 UR6, UP0, UR8, UR6, URZ ;  /* 0x0000000608067290 */ /* 0x000fc8000ff1e03f */
[----:B------:R-:W-:-:S04]  /*0880*/  UIADD3.X UR14, URZ, UR14, URZ, UP0, !UPT ;  /* 0x0000000e3f0e7290 */ /* 0x000fc800087fe43f */
[----:B------:R-:W-:-:S04]  /*0890*/  UIMAD.WIDE.U32 UR8, UR14, UR16, URZ ;  /* 0x000000100e0872a5 */ /* 0x000fc8000f8e003f */
[----:B------:R-:W-:Y:S02]  /*08a0*/  UIMAD.WIDE.U32 UR10, UP0, UR6, UR17, UR8 ;  /* 0x00000011060a72a5 */ /* 0x000fe4000f800008 */
[----:B------:R-:W-:Y:S02]  /*08b0*/  UIMAD.WIDE.U32 UR8, UR6, UR16, URZ ;  /* 0x00000010060872a5 */ /* 0x000fe4000f8e003f */
[----:B------:R-:W-:Y:S02]  /*08c0*/  UIADD3.X UR13, URZ, URZ, URZ, UP0, !UPT ;  /* 0x0000003f3f0d7290 */ /* 0x000fe400087fe43f */
[----:B------:R-:W-:Y:S01]  /*08d0*/  UIADD3 URZ, UP0, UR9, UR10, URZ ;  /* 0x0000000a093f7290 */ /* 0x000fe2000ff1e03f */
[----:B------:R-:W-:-:S03]  /*08e0*/  UMOV UR12, UR11 ;  /* 0x0000000b000c7c82 */ /* 0x000fc60008000000 */
[----:B------:R-:W-:-:S12]  /*08f0*/  UIMAD.WIDE.U32.X UR8, UR14, UR17, UR12, UP0 ;  /* 0x000000110e0872a5 */ /* 0x000fd800080e040c */
.L_x_5:
[----:B------:R-:W-:Y:S01]  /*0900*/  USHF.R.U64 UR43, UR8, UR15, UR9 ;  /* 0x0000000f082b7299 */ /* 0x000fe20008001209 */
[----:B------:R-:W-:Y:S01]  /*0910*/  I2FP.F32.U32 R0, UR7 ;  /* 0x0000000700007c45 */ /* 0x000fe20008201000 */
[----:B------:R-:W-:Y:S01]  /*0920*/  USHF.R.U32.HI UR5, URZ, UR15, UR9 ;  /* 0x0000000f3f057299 */ /* 0x000fe20008011609 */
[----:B-1----:R-:W-:Y:S01]  /*0930*/  R2UR UR12, R2 ;  /* 0x00000000020c72ca */ /* 0x002fe200000e0000 */
[----:B------:R-:W-:Y:S02]  /*0940*/  UIADD3 UR6, UP0, URZ, -UR43, URZ ;  /* 0x8000002b3f067290 */ /* 0x000fe4000ff1e03f */
[----:B------:R-:W-:Y:S01]  /*0950*/  FMUL R0, R0, UR20 ;  /* 0x0000001400007c20 */ /* 0x000fe20008400000 */
[----:B------:R-:W-:Y:S01]  /*0960*/  ULDC.64 UR8, c[0x0][0x620] ;  /* 0x0001880000087ab9 */ /* 0x000fe20000000a00 */
[----:B------:R-:W-:Y:S01]  /*0970*/  UIADD3.X UR5, URZ, ~UR5, URZ, UP0, !UPT ;  /* 0x800000053f057290 */ /* 0x000fe200087fe43f */
[----:B------:R-:W-:Y:S01]  /*0980*/  UMOV UR10, UR18 ;  /* 0x00000012000a7c82 */ /* 0x000fe20008000000 */
[----:B------:R-:W-:-:S02]  /*0990*/  UMOV UR11, UR19 ;  /* 0x00000013000b7c82 */ /* 0x000fc40008000000 */
[----:B------:R-:W-:Y:S01]  /*09a0*/  UIMAD UR5, UR5, UR8, URZ ;  /* 0x00000008050572a4 */ /* 0x000fe2000f8e023f */
[----:B------:R-:W0:Y:S01]  /*09b0*/  F2I.U32.TRUNC.NTZ R0, R0 ;  /* 0x0000000000007305 */ /* 0x000e22000020f000 */
[----:B------:R-:W-:Y:S02]  /*09c0*/  UIMAD.WIDE.U32 UR10, UR6, UR8, UR10 ;  /* 0x00000008060a72a5 */ /* 0x000fe4000f8e000a */
[----:B------:R-:W-:Y:S01]  /*09d0*/  UIMAD UR6, UR6, UR9, UR5 ;  /* 0x00000009060672a4 */ /* 0x000fe2000f8e0205 */
[----:B------:R-:W-:Y:S01]  /*09e0*/  ULDC UR21, c[0x0][0x658] ;  /* 0x0001960000157ab9 */ /* 0x000fe20000000800 */
[----:B------:R-:W-:Y:S02]  /*09f0*/  UMOV UR19, 0xffffffff ;  /* 0xffffffff00137882 */ /* 0x000fe40000000000 */
[----:B------:R-:W-:Y:S01]  /*0a00*/  UIADD3 UR6, UR11, UR6, URZ ;  /* 0x000000060b067290 */ /* 0x000fe2000fffe03f */
[----:B------:R-:W-:Y:S01]  /*0a10*/  ULDC UR15, c[0x0][0x618] ;  /* 0x00018600000f7ab9 */ /* 0x000fe20000000800 */
[----:B------:R-:W-:Y:S01]  /*0a20*/  ULDC.64 UR8, c[0x0][0x640] ;  /* 0x0001900000087ab9 */ /* 0x000fe20000000a00 */
[----:B------:R-:W-:Y:S01]  /*0a30*/  USHF.L.U32 UR11, UR19, UR21, URZ ;  /* 0x00000015130b7299 */ /* 0x000fe2000800063f */
[----:B------:R-:W-:Y:S01]  /*0a40*/  ISETP.NE.U32.AND P0, PT, RZ, UR8, PT ;  /* 0x00000008ff007c0c */ /* 0x000fe2000bf05070 */
[----:B------:R-:W-:-:S02]  /*0a50*/  USHF.R.U64 UR19, UR10, UR15, UR6 ;  /* 0x0000000f0a137299 */ /* 0x000fc40008001206 */
[----:B------:R-:W-:Y:S01]  /*0a60*/  USHF.R.U32.HI UR10, URZ, UR15, UR6 ;  /* 0x0000000f3f0a7299 */ /* 0x000fe20008011606 */
[----:B0-----:R-:W-:Y:S01]  /*0a70*/  R2UR UR14, R0 ;  /* 0x00000000000e72ca */ /* 0x001fe200000e0000 */
[----:B------:R-:W-:Y:S01]  /*0a80*/  ULDC UR17, c[0x0][0x608] ;  /* 0x0001820000117ab9 */ /* 0x000fe20000000800 */
[----:B------:R-:W-:Y:S01]  /*0a90*/  ISETP.NE.AND.EX P0, PT, RZ, UR9, PT, P0 ;  /* 0x00000009ff007c0c */ /* 0x000fe2000bf05300 */
[----:B------:R-:W-:Y:S02]  /*0aa0*/  USHF.R.U64 UR23, UR19, UR17, UR10 ;  /* 0x0000001113177299 */ /* 0x000fe4000800120a */
[----:B------:R-:W-:Y:S01]  /*0ab0*/  USHF.R.U32.HI UR10, URZ, UR17, UR10 ;  /* 0x000000113f0a7299 */ /* 0x000fe2000801160a */
[----:B------:R-:W-:Y:S01]  /*0ac0*/  UMOV UR16, 0x1 ;  /* 0x0000000100107882 */ /* 0x000fe20000000000 */
[----:B------:R-:W-:Y:S02]  /*0ad0*/  UIADD3 UR12, -UR12, URZ, URZ ;  /* 0x0000003f0c0c7290 */ /* 0x000fe4000fffe13f */
[----:B------:R-:W-:-:S02]  /*0ae0*/  USHF.R.U64 UR24, UR23, UR21, UR10 ;  /* 0x0000001517187299 */ /* 0x000fc4000800120a */
[----:B------:R-:W-:Y:S01]  /*0af0*/  USHF.L.U32 UR6, UR16, UR21, URZ ;  /* 0x0000001510067299 */ /* 0x000fe2000800063f */
[----:B------:R-:W-:Y:S01]  /*0b00*/  ULDC UR13, c[0x0][0x144] ;  /* 0x00005100000d7ab9 */ /* 0x000fe20000000800 */
[----:B------:R-:W-:Y:S01]  /*0b10*/  ULDC UR5, c[0x0][0x600] ;  /* 0x0001800000057ab9 */ /* 0x000fe20000000800 */
[----:B------:R-:W-:Y:S02]  /*0b20*/  ULOP3.LUT UR16, URZ, UR11, URZ, 0x33, !UPT ;  /* 0x0000000b3f107292 */ /* 0x000fe4000f8e333f */
[----:B------:R-:W-:Y:S02]  /*0b30*/  USHF.R.U32.HI UR11, URZ, UR21, UR10 ;  /* 0x000000153f0b7299 */ /* 0x000fe4000801160a */
[----:B------:R-:W-:Y:S02]  /*0b40*/  UIADD3 UR18, UR5, -0x1, URZ ;  /* 0xffffffff05127890 */ /* 0x000fe4000fffe03f */
[----:B------:R-:W-:Y:S02]  /*0b50*/  UIADD3 UR20, -UR14, URZ, URZ ;  /* 0x0000003f0e147290 */ /* 0x000fe4000fffe13f */
[----:B------:R-:W-:Y:S01]  /*0b60*/  UIMAD UR4, UR13, UR12, UR4 ;  /* 0x0000000c0d0472a4 */ /* 0x000fe2000f8e0204 */
[----:B------:R-:W-:Y:S01]  /*0b70*/  ULDC UR25, c[0x0][0x148] ;  /* 0x0000520000197ab9 */ /* 0x000fe20000000800 */
[----:B------:R-:W-:Y:S01]  /*0b80*/  ULDC UR21, c[0x0][0x648] ;  /* 0x0001920000157ab9 */ /* 0x000fe20000000800 */
[----:B------:R-:W-:Y:S01]  /*0b90*/  ULDC UR22, c[0x0][0x638] ;  /* 0x00018e0000167ab9 */ /* 0x000fe20000000800 */
[----:B------:R-:W-:Y:S01]  /*0ba0*/  UMOV UR10, UR24 ;  /* 0x00000018000a7c82 */ /* 0x000fe20008000000 */
[----:B------:R-:W-:Y:S07]  /*0bb0*/  @!P0 BRA `(.L_x_6) ;  /* 0x0000000000308947 */ /* 0x000fee0003800000 */
[----:B------:R-:W-:Y:S02]  /*0bc0*/  ULDC UR14, c[0x0][0x64c] ;  /* 0x00019300000e7ab9 */ /* 0x000fe40000000800 */
        /* <DEDUP_REMOVED lines=8> */
[----:B------:R-:W-:-:S07]  /*0c50*/  UIMAD.WIDE.U32.X UR8, UR17, UR9, UR14, UP0 ;  /* 0x00000009110872a5 */ /* 0x000fce00080e040e */
[----:B------:R-:W-:Y:S01]  /*0c60*/  UMOV UR10, UR8 ;  /* 0x00000008000a7c82 */ /* 0x000fe20008000000 */
[----:B------:R-:W-:-:S05]  /*0c70*/  UMOV UR11, UR9 ;  /* 0x00000009000b7c82 */ /* 0x000fca0008000000 */
.L_x_6:
[----:B------:R-:W-:Y:S01]  /*0c80*/  UISETP.NE.AND UP0, UPT, UR45, URZ, UPT ;  /* 0x0000003f2d00728c */ /* 0x000fe2000bf05270 */
[----:B------:R-:W-:Y:S01]  /*0c90*/  MOV R0, 0x1 ;  /* 0x0000000100007802 */ /* 0x000fe20000000f00 */
[----:B------:R-:W-:Y:S02]  /*0ca0*/  USHF.R.U64 UR8, UR10, UR21, UR11 ;  /* 0x000000150a087299 */ /* 0x000fe4000800120b */
[----:B------:R-:W-:Y:S02]  /*0cb0*/  ULOP3.LUT UR16, UR23, UR16, URZ, 0xc0, !UPT ;  /* 0x0000001017107292 */ /* 0x000fe4000f8ec03f */
[----:B------:R-:W-:Y:S02]  /*0cc0*/  ULOP3.LUT UR18, UR19, UR18, URZ, 0xc0, !UPT ;  /* 0x0000001213127292 */ /* 0x000fe4000f8ec03f */
[----:B------:R-:W-:-:S03]  /*0cd0*/  UIMAD UR16, UR6, UR8, UR16 ;  /* 0x00000008061072a4 */ /* 0x000fc6000f8e0210 */
[----:B------:R-:W-:Y:S02]  /*0ce0*/  @UP0 UIMAD UR4, UR25, UR20, UR7 ;  /* 0x00000014190402a4 */ /* 0x000fe4000f8e0207 */
[----:B------:R-:W-:-:S04]  /*0cf0*/  UIADD3 UR7, -UR8, URZ, URZ ;  /* 0x0000003f08077290 */ /* 0x000fc8000fffe13f */
[----:B------:R-:W-:-:S03]  /*0d00*/  UIMAD UR6, UR7, UR22, UR24 ;  /* 0x00000016070672a4 */ /* 0x000fc6000f8e0218 */
[----:B------:R-:W-:Y:S01]  /*0d10*/  ULDC UR7, c[0x0][0x610] ;  /* 0x0001840000077ab9 */ /* 0x000fe20000000800 */
[----:B------:R-:W-:Y:S02]  /*0d20*/  UIMAD UR6, UR6, UR5, UR18 ;  /* 0x00000005060672a4 */ /* 0x000fe4000f8e0212 */
[----:B------:R-:W-:-:S04]  /*0d30*/  UIMAD UR4, UR16, UR7, UR4 ;  /* 0x00000007100472a4 */ /* 0x000fc8000f8e0204 */
[----:B------:R-:W-:Y:S02]  /*0d40*/  USEL UR42, UR6, UR4, !UP0 ;  /* 0x00000004062a7287 */ /* 0x000fe4000c000000 */
[----:B------:R-:W-:-:S12]  /*0d50*/  USEL UR41, UR4, UR6, !UP0 ;  /* 0x0000000604297287 */ /* 0x000fd8000c000000 */
.L_x_4:
[----:B------:R-:W-:-:S08]  /*0d60*/  NOP ;  /* 0x0000000000007918 */ /* 0x000fd00000000000 */
[----:B------:R-:W0:Y:S02]  /*0d70*/  USETMAXREG.TRY_ALLOC.CTAPOOL UP0, 0xf0 ;  /* 0x000000f0000079c8 */ /* 0x000e240008000600 */
[----:B0-----:R-:W-:-:S13]  /*0d80*/  PLOP3.LUT P0, PT, PT, PT, UP0, 0x80, 0x0 ;  /* 0x000000000000781c */ /* 0x001fda0003f0f008 */
[----:B------:R-:W-:Y:S05]  /*0d90*/  @!P0 BRA `(.L_x_4) ;  /* 0xfffffffc00f08947 */ /* 0x000fea000383ffff */
[----:B------:R-:W-:Y:S01]  /*0da0*/  ULDC.64 UR4, c[0x0][0x598] ;  /* 0x0001660000047ab9 */ /* 0x000fe20000000a00 */
[----:B------:R-:W-:Y:S01]  /*0db0*/  ULDC.64 UR36, c[0x0][0x208] ;  /* 0x0000820000247ab9 */ /* 0x000fe20000000a00 */
[----:B------:R-:W-:-:S04]  /*0dc0*/  ISETP.NE.U32.AND P0, PT, RZ, UR4, PT ;  /* 0x00000004ff007c0c */ /* 0x000fc8000bf05070 */
[----:B------:R-:W-:-:S13]  /*0dd0*/  ISETP.NE.AND.EX P0, PT, RZ, UR5, PT, P0 ;  /* 0x00000005ff007c0c */ /* 0x000fda000bf05300 */
[----:B------:R-:W-:Y:S05]  /*0de0*/  @!P0 BRA `(.L_x_7) ;  /* 0x00000000001c8947 */ /* 0x000fea0003800000 */
[----:B------:R-:W0:Y:S02]  /*0df0*/  LDC.64 R2, c[0x0][0x598] ;  /* 0x00016600ff027b82 */ /* 0x000e240000000a00 */
[----:B0-----:R-:W2:Y:S02]  /*0e00*/  LDG.E.64 R2, desc[UR36][R2.64] ;  /* 0x0000002402027981 */ /* 0x001ea4000c1e1b00 */
[----:B--2---:R-:W-:-:S04]  /*0e10*/  ISETP.NE.U32.AND P0, PT, R2, RZ, PT ;  /* 0x000000ff0200720c */ /* 0x004fc80003f05070 */
[----:B------:R-:W-:-:S13]  /*0e20*/  ISETP.NE.AND.EX P0, PT, R3, RZ, PT, P0 ;  /* 0x000000ff0300720c */ /* 0x000fda0003f05300 */
[----:B------:R-:W-:Y:S05]  /*0e30*/  @!P0 BRA `(.L_x_7) ;  /* 0x0000000000088947 */ /* 0x000fea0003800000 */
[----:B------:R0:W5:Y:S01]  /*0e40*/  LD.E R2, desc[UR36][R2.64] ;  /* 0x0000002402027980 */ /* 0x000162000c101900 */
[----:B------:R-:W-:Y:S05]  /*0e50*/  BRA `(.L_x_8) ;  /* 0x0000000000247947 */ /* 0x000fea0003800000 */
.L_x_7:
[----:B------:R-:W-:Y:S02]  /*0e60*/  ULDC.64 UR4, c[0x0][0x588] ;  /* 0x0001620000047ab9 */ /* 0x000fe40000000a00 */
[----:B------:R-:W-:-:S04]  /*0e70*/  ISETP.NE.U32.AND P0, PT, RZ, UR4, PT ;  /* 0x00000004ff007c0c */ /* 0x000fc8000bf05070 */
[----:B------:R-:W-:-:S13]  /*0e80*/  ISETP.NE.AND.EX P0, PT, RZ, UR5, PT, P0 ;  /* 0x00000005ff007c0c */ /* 0x000fda000bf05300 */
[----:B------:R-:W-:Y:S05]  /*0e90*/  @!P0 BRA `(.L_x_9) ;  /* 0x00000000000c8947 */ /* 0x000fea0003800000 */
[----:B------:R-:W0:Y:S02]  /*0ea0*/  LDC.64 R2, c[0x0][0x588] ;  /* 0x00016200ff027b82 */ /* 0x000e240000000a00 */
[----:B0-----:R1:W5:Y:S01]  /*0eb0*/  LDG.E R2, desc[UR36][R2.64] ;  /* 0x0000002402027981 */ /* 0x001362000c1e1900 */
[----:B------:R-:W-:Y:S05]  /*0ec0*/  BRA `(.L_x_8) ;  /* 0x0000000000087947 */ /* 0x000fea0003800000 */
.L_x_9:
[----:B------:R-:W-:Y:S02]  /*0ed0*/  ULDC UR4, c[0x0][0x580] ;  /* 0x0001600000047ab9 */ /* 0x000fe40000000800 */
[----:B------:R-:W-:-:S07]  /*0ee0*/  IMAD.U32 R2, RZ, RZ, UR4 ;  /* 0x00000004ff027e24 */ /* 0x000fce000f8e00ff */
.L_x_8:
[----:B------:R-:W-:Y:S02]  /*0ef0*/  ULDC.64 UR4, c[0x0][0x5a0] ;  /* 0x0001680000047ab9 */ /* 0x000fe40000000a00 */
[----:B------:R-:W-:-:S04]  /*0f00*/  ISETP.NE.U32.AND P0, PT, RZ, UR4, PT ;  /* 0x00000004ff007c0c */ /* 0x000fc8000bf05070 */
[----:B------:R-:W-:-:S13]  /*0f10*/  ISETP.NE.AND.EX P0, PT, RZ, UR5, PT, P0 ;  /* 0x00000005ff007c0c */ /* 0x000fda000bf05300 */
[----:B------:R-:W-:Y:S05]  /*0f20*/  @!P0 BRA `(.L_x_10) ;  /* 0x00000000001c8947 */ /* 0x000fea0003800000 */
[----:B------:R-:W2:Y:S02]  /*0f30*/  LDC.64 R4, c[0x0][0x5a0] ;  /* 0x00016800ff047b82 */ /* 0x000ea40000000a00 */
[----:B--2---:R-:W2:Y:S02]  /*0f40*/  LDG.E.64 R4, desc[UR36][R4.64] ;  /* 0x0000002404047981 */ /* 0x004ea4000c1e1b00 */
[----:B--2---:R-:W-:-:S04]  /*0f50*/  ISETP.NE.U32.AND P0, PT, R4, RZ, PT ;  /* 0x000000ff0400720c */ /* 0x004fc80003f05070 */
[----:B------:R-:W-:-:S13]  /*0f60*/  ISETP.NE.AND.EX P0, PT, R5, RZ, PT, P0 ;  /* 0x000000ff0500720c */ /* 0x000fda0003f05300 */
[----:B------:R-:W-:Y:S05]  /*0f70*/  @!P0 BRA `(.L_x_10) ;  /* 0x0000000000088947 */ /* 0x000fea0003800000 */
[----:B------:R2:W5:Y:S01]  /*0f80*/  LD.E R16, desc[UR36][R4.64] ;  /* 0x0000002404107980 */ /* 0x000562000c101900 */
[----:B------:R-:W-:Y:S05]  /*0f90*/  BRA `(.L_x_11) ;  /* 0x0000000000247947 */ /* 0x000fea0003800000 */
.L_x_10:
[----:B------:R-:W-:Y:S02]  /*0fa0*/  ULDC.64 UR4, c[0x0][0x590] ;  /* 0x0001640000047ab9 */ /* 0x000fe40000000a00 */
[----:B------:R-:W-:-:S04]  /*0fb0*/  ISETP.NE.U32.AND P0, PT, RZ, UR4, PT ;  /* 0x00000004ff007c0c */ /* 0x000fc8000bf05070 */
[----:B------:R-:W-:-:S13]  /*0fc0*/  ISETP.NE.AND.EX P0, PT, RZ, UR5, PT, P0 ;  /* 0x00000005ff007c0c */ /* 0x000fda000bf05300 */
[----:B------:R-:W-:Y:S05]  /*0fd0*/  @!P0 BRA `(.L_x_12) ;  /* 0x00000000000c8947 */ /* 0x000fea0003800000 */
[----:B------:R-:W2:Y:S02]  /*0fe0*/  LDC.64 R4, c[0x0][0x590] ;  /* 0x00016400ff047b82 */ /* 0x000ea40000000a00 */
[----:B--2---:R3:W5:Y:S01]  /*0ff0*/  LDG.E R16, desc[UR36][R4.64] ;  /* 0x0000002404107981 */ /* 0x004762000c1e1900 */
[----:B------:R-:W-:Y:S05]  /*1000*/  BRA `(.L_x_11) ;  /* 0x0000000000087947 */ /* 0x000fea0003800000 */
.L_x_12:
[----:B------:R-:W-:Y:S02]  /*1010*/  ULDC UR4, c[0x0][0x584] ;  /* 0x0001610000047ab9 */ /* 0x000fe40000000800 */
[----:B------:R-:W-:-:S07]  /*1020*/  IMAD.U32 R16, RZ, RZ, UR4 ;  /* 0x00000004ff107e24 */ /* 0x000fce000f8e00ff */
.L_x_11:
[----:B------:R-:W-:-:S13]  /*1030*/  LOP3.LUT P0, RZ, R0, 0xff, RZ, 0xc0, !PT ;  /* 0x000000ff00ff7812 */ /* 0x000fda000780c0ff */
[----:B------:R-:W-:Y:S05]  /*1040*/  @!P0 EXIT ;  /* 0x000000000000894d */ /* 0x000fea0003800000 */
[----:B------:R-:W-:Y:S01]  /*1050*/  ULDC UR4, c[0x0][0x28c] ;  /* 0x0000a30000047ab9 */ /* 0x000fe20000000800 */
[----:B------:R-:W-:Y:S01]  /*1060*/  UMOV UR38, URZ ;  /* 0x0000003f00267c82 */ /* 0x000fe20008000000 */
[----:B------:R-:W-:Y:S01]  /*1070*/  UIADD3 UR4, UR4, 0x1f, URZ ;  /* 0x0000001f04047890 */ /* 0x000fe2000fffe03f */
[----:B------:R-:W-:-:S03]  /*1080*/  UMOV UR39, URZ ;  /* 0x0000003f00277c82 */ /* 0x000fc60008000000 */
[----:B------:R-:W-:-:S04]  /*1090*/  USHF.R.S32.HI UR5, URZ, 0x1f, UR4 ;  /* 0x0000001f3f057899 */ /* 0x000fc80008011404 */
[----:B------:R-:W-:-:S04]  /*10a0*/  ULEA.HI UR5, UR5, UR4, URZ, 0x5 ;  /* 0x0000000405057291 */ /* 0x000fc8000f8f283f */
[----:B------:R-:W-:-:S12]  /*10b0*/  USHF.R.S32.HI UR44, URZ, 0x5, UR5 ;  /* 0x000000053f2c7899 */ /* 0x000fd80008011405 */
.L_x_540:
[----:B------:R-:W4:Y:S01]  /*10c0*/  S2R R0, SR_TID.X ;  /* 0x0000000000007919 */ /* 0x000f220000002100 */
[----:B------:R-:W0:Y:S01]  /*10d0*/  S2UR UR6, SR_CgaCtaId ;  /* 0x00000000000679c3 */ /* 0x000e220000008800 */
[----:B------:R-:W-:Y:S02]  /*10e0*/  UMOV UR46, 0x400 ;  /* 0x00000400002e7882 */ /* 0x000fe40000000000 */
[----:B0-----:R-:W-:Y:S01]  /*10f0*/  ULEA UR46, UR6, UR46, 0x18 ;  /* 0x0000002e062e7291 */ /* 0x001fe2000f8ec03f */
[----:B----4-:R-:W-:-:S04]  /*1100*/  LOP3.LUT R0, R0, 0x80, RZ, 0xc0, !PT ;  /* 0x0000008000007812 */ /* 0x010fc800078ec0ff */
[----:B------:R-:W-:-:S06]  /*1110*/  SHF.R.U32.HI R0, RZ, 0x7, R0 ;  /* 0x00000007ff007819 */ /* 0x000fcc0000011600 */
[----:B------:R-:W0:Y:S02]  /*1120*/  SHFL.IDX PT, R0, R0, RZ, 0x1f ;  /* 0x00001fff00007589 */ /* 0x000e2400000e0000 */
[----:B0-----:R-:W-:-:S13]  /*1130*/  R2UR UR4, R0 ;  /* 0x00000000000472ca */ /* 0x001fda00000e0000 */
[----:B------:R-:W-:-:S04]  /*1140*/  ULEA.HI UR5, UR4, UR4, URZ, 0x1 ;  /* 0x0000000404057291 */ /* 0x000fc8000f8f083f */
[----:B------:R-:W-:-:S04]  /*1150*/  ULOP3.LUT UR5, UR5, 0x7fffe, URZ, 0xc0, !UPT ;  /* 0x0007fffe05057892 */ /* 0x000fc8000f8ec03f */
[----:B------:R-:W-:-:S03]  /*1160*/  UIADD3 UR5, UR4, -UR5, URZ ;  /* 0x8000000504057290 */ /* 0x000fc6000fffe03f */
[----:B------:R-:W-:Y:S01]  /*1170*/  ULDC UR4, c[0x0][0x28c] ;  /* 0x0000a30000047ab9 */ /* 0x000fe20000000800 */
[----:B------:R-:W-:Y:S01]  /*1180*/  ULEA UR5, UR5, UR46, 0xd ;  /* 0x0000002e05057291 */ /* 0x000fe2000f8e683f */
[----:B------:R-:W-:-:S03]  /*1190*/  ISETP.LT.AND P0, PT, RZ, UR4, PT ;  /* 0x00000004ff007c0c */ /* 0x000fc6000bf01270 */
[----:B------:R-:W-:-:S04]  /*11a0*/  UIADD3 UR5, UR5, 0x100, URZ ;  /* 0x0000010005057890 */ /* 0x000fc8000fffe03f */
[----:B------:R-:W-:-:S04]  /*11b0*/  USHF.R.U32.HI UR5, URZ, 0x4, UR5 ;  /* 0x000000043f057899 */ /* 0x000fc80008011605 */
[----:B------:R-:W-:Y:S02]  /*11c0*/  ULOP3.LUT UR47, UR5, 0x3fff, URZ, 0xc0, !UPT ;  /* 0x00003fff052f7892 */ /* 0x000fe4000f8ec03f */
[----:B-123--:R-:W-:Y:S10]  /*11d0*/  @P0 BRA `(.L_x_13) ;  /* 0x0000000000400947 */ /* 0x00eff40003800000 */
[----:B------:R-:W-:Y:S01]  /*11e0*/  MOV R0, 0x0 ;  /* 0x0000000000007802 */ /* 0x000fe20000000f00 */
[----:B------:R-:W-:Y:S01]  /*11f0*/  ULDC.64 UR4, c[0x4][0x68] ;  /* 0x01001a0000047ab9 */ /* 0x000fe20000000a00 */
[----:B------:R-:W-:Y:S01]  /*1200*/  ULDC.64 UR6, c[0x4][0x8] ;  /* 0x0100020000067ab9 */ /* 0x000fe20000000a00 */
[----:B--23--:R-:W-:Y:S01]  /*1210*/  IMAD.U32 R4, RZ, RZ, UR4 ;  /* 0x00000004ff047e24 */ /* 0x00cfe2000f8e00ff */
[----:B------:R0:W2:Y:S01]  /*1220*/  LDC.64 R14, c[0x4][R0] ;  /* 0x01000000000e7b82 */ /* 0x0000a20000000a00 */
[----:B------:R-:W-:Y:S01]  /*1230*/  IMAD.U32 R5, RZ, RZ, UR5 ;  /* 0x00000005ff057e24 */ /* 0x000fe2000f8e00ff */
[----:B------:R-:W-:Y:S01]  /*1240*/  ULDC.64 UR4, c[0x4][0x70] ;  /* 0x01001c0000047ab9 */ /* 0x000fe20000000a00 */
[----:B------:R-:W-:Y:S02]  /*1250*/  IMAD.U32 R10, RZ, RZ, UR6 ;  /* 0x00000006ff0a7e24 */ /* 0x000fe4000f8e00ff */
[----:B------:R-:W-:Y:S02]  /*1260*/  IMAD.U32 R6, RZ, RZ, UR4 ;  /* 0x00000004ff067e24 */ /* 0x000fe4000f8e00ff */
[----:B------:R-:W-:-:S02]  /*1270*/  IMAD.U32 R7, RZ, RZ, UR5 ;  /* 0x00000005ff077e24 */ /* 0x000fc4000f8e00ff */
[----:B------:R-:W-:Y:S02]  /*1280*/  IMAD.U32 R11, RZ, RZ, UR7 ;  /* 0x00000007ff0b7e24 */ /* 0x000fe4000f8e00ff */
[----:B------:R-:W-:Y:S02]  /*1290*/  IMAD.MOV.U32 R8, RZ, RZ, 0x1e1 ;  /* 0x000001e1ff087424 */ /* 0x000fe400078e00ff */
[----:B------:R-:W-:Y:S02]  /*12a0*/  IMAD.MOV.U32 R12, RZ, RZ, 0x1 ;  /* 0x00000001ff0c7424 */ /* 0x000fe400078e00ff */
[----:B0-----:R-:W-:-:S07]  /*12b0*/  IMAD.MOV.U32 R13, RZ, RZ, RZ ;  /* 0x000000ffff0d7224 */ /* 0x001fce00078e00ff */
[----:B------:R-:W-:-:S07]  /*12c0*/  LEPC R20, `(.L_x_13) ;  /* 0x000000001014794e */ /* 0x000fce0000000000 */
[----:B-12--5:R-:W-:Y:S05]  /*12d0*/  CALL.ABS.NOINC R14 ;  /* 0x000000000e007343 */ /* 0x026fea0003c00000 */
.L_x_13:
[----:B------:R-:W-:-:S06]  /*12e0*/  ULOP3.LUT UR4, UR40, 0x1, URZ, 0xfc, !UPT ;  /* 0x0000000128047892 */ /* 0x000fcc000f8efc3f */
[----:B------:R-:W-:-:S04]  /*12f0*/  MOV R0, UR4 ;  /* 0x0000000400007c02 */ /* 0x000fc80008000f00 */
[----:B------:R-:W-:-:S13]  /*1300*/  ISETP.NE.AND P0, PT, R0, 0x3, PT ;  /* 0x000000030000780c */ /* 0x000fda0003f05270 */
[----:B------:R-:W-:Y:S05]  /*1310*/  @!P0 BRA `(.L_x_14) ;  /* 0x0000000000048947 */ /* 0x000fea0003800000 */
[----:B------:R-:W-:Y:S01]  /*1320*/  BPT.TRAP 0x1 ;  /* 0x000000040000795c */ /* 0x000fe20000300000 */
.L_x_14:
[----:B-1----:R-:W-:Y:S02]  /*1330*/  IMAD.U32 R3, RZ, RZ, UR39 ;  /* 0x00000027ff037e24 */ /* 0x002fe4000f8e00ff */
[----:B------:R-:W-:-:S03]  /*1340*/  IMAD.U32 R0, RZ, RZ, UR38 ;  /* 0x00000026ff007e24 */ /* 0x000fc6000f8e00ff */
[----:B------:R-:W-:Y:S02]  /*1350*/  LEA R3, R3, UR46, 0x3 ;  /* 0x0000002e03037c11 */ /* 0x000fe4000f8e18ff */
[----:B------:R-:W-:-:S04]  /*1360*/  SHF.L.U32 R0, R0, 0x1f, RZ ;  /* 0x0000001f00007819 */ /* 0x000fc800000006ff */
[----:B------:R0:W1:Y:S01]  /*1370*/  SYNCS.PHASECHK.TRANS64.TRYWAIT P1, [R3+URZ], R0 ;  /* 0x00000000030075a7 */ /* 0x000062000802017f */
[----:B------:R-:W-:Y:S05]  /*1380*/  @!P0 BRA `(.L_x_15) ;  /* 0x0000000000048947 */ /* 0x000fea0003800000 */
[----:B------:R-:W-:Y:S01]  /*1390*/  BPT.TRAP 0x1 ;  /* 0x000000040000795c */ /* 0x000fe20000300000 */
.L_x_15:
[----:B-1----:R-:W-:Y:S05]  /*13a0*/  @P1 BRA `(.L_x_16) ;  /* 0x0000000000081947 */ /* 0x002fea0003800000 */
[----:B------:R-:W1:Y:S02]  /*13b0*/  SYNCS.PHASECHK.TRANS64.TRYWAIT P1, [R3+URZ], R0 ;  /* 0x00000000030075a7 */ /* 0x000e64000802017f */
[----:B-1----:R-:W-:Y:S05]  /*13c0*/  @!P1 BRA `(.L_x_17) ;  /* 0x0000019800349947 */ /* 0x002fea0003800000 */
.L_x_16:
[----:B------:R-:W-:-:S04]  /*13d0*/  UISETP.LT.AND UP0, UPT, UR44, 0x1, UPT ;  /* 0x000000012c00788c */ /* 0x000fc8000bf01270 */
[----:B------:R-:W-:-:S04]  /*13e0*/  USEL UR4, UR44, 0x1, UP0 ;  /* 0x000000012c047887 */ /* 0x000fc80008000000 */
[----:B------:R-:W-:-:S06]  /*13f0*/  UIADD3 UR4, UR44, -UR4, URZ ;  /* 0x800000042c047290 */ /* 0x000fcc000fffe03f */
[----:B01----:R-:W-:Y:S02]  /*1400*/  IMAD.U32 R0, RZ, RZ, UR4 ;  /* 0x00000004ff007e24 */ /* 0x003fe4000f8e00ff */
[----:B------:R-:W-:Y:S01]  /*1410*/  IMAD.U32 R3, RZ, RZ, UR4 ;  /* 0x00000004ff037e24 */ /* 0x000fe2000f8e00ff */
[----:B------:R-:W-:Y:S05]  /*1420*/  WARPSYNC.ALL ;  /* 0x0000000000007948 */ /* 0x000fea0003800000 */
[----:B------:R-:W-:Y:S01]  /*1430*/  ISETP.GE.AND P1, PT, R0, 0x1, PT ;  /* 0x000000010000780c */ /* 0x000fe20003f26270 */
[----:B------:R-:W-:Y:S01]  /*1440*/  UIADD3 UR46, UR46, 0x10100, URZ ;  /* 0x000101002e2e7890 */ /* 0x000fe2000fffe03f */
[----:B------:R-:W-:Y:S01]  /*1450*/  WARPGROUP.ARRIVE ;  /* 0x00000000000079c5 */ /* 0x000fe20000000000 */
[----:B------:R-:W-:Y:S01]  /*1460*/  ULOP3.LUT UR4, UR47, 0x10000, URZ, 0xfc, !UPT ;  /* 0x000100002f047892 */ /* 0x000fe2000f8efc3f */
[----:B------:R-:W-:Y:S01]  /*1470*/  STL [R1+0x2c8], R17 ;  /* 0x0002c81101007387 */ /* 0x000fe20000100800 */
[----:B------:R-:W-:-:S02]  /*1480*/  USHF.R.U32.HI UR46, URZ, 0x4, UR46 ;  /* 0x000000043f2e7899 */ /* 0x000fc4000801162e */
[----:B------:R-:W-:Y:S01]  /*1490*/  ULEA UR6, UR39, UR4, 0xb ;  /* 0x0000000427067291 */ /* 0x000fe2000f8e583f */
[----:B-----5:R-:W-:Y:S01]  /*14a0*/  STL [R1+0x2c4], R16 ;  /* 0x0002c41001007387 */ /* 0x020fe20000100800 */
[----:B------:R-:W-:Y:S01]  /*14b0*/  ULOP3.LUT UR5, UR46, 0x3fff, URZ, 0xc0, !UPT ;  /* 0x00003fff2e057892 */ /* 0x000fe2000f8ec03f */
[----:B------:R-:W-:Y:S01]  /*14c0*/  UMOV UR9, 0x40000040 ;  /* 0x4000004000097882 */ /* 0x000fe20000000000 */
[----:B------:R-:W-:Y:S02]  /*14d0*/  UMOV UR11, 0x40000040 ;  /* 0x40000040000b7882 */ /* 0x000fe40000000000 */
[----:B------:R-:W-:Y:S01]  /*14e0*/  ULOP3.LUT UR5, UR5, 0x10000, URZ, 0xfc, !UPT ;  /* 0x0001000005057892 */ /* 0x000fe2000f8efc3f */
[----:B------:R0:W-:Y:S01]  /*14f0*/  STL [R1+0x2c0], R3 ;  /* 0x0002c00301007387 */ /* 0x0001e20000100800 */
[----:B------:R-:W-:Y:S02]  /*1500*/  UMOV UR8, UR6 ;  /* 0x0000000600087c82 */ /* 0x000fe40008000000 */
[----:B------:R-:W-:Y:S01]  /*1510*/  ULEA UR7, UR39, UR5, 0xb ;  /* 0x0000000527077291 */ /* 0x000fe2000f8e583f */
[----:B------:R1:W-:Y:S06]  /*1520*/  STL [R1+0x2bc], R2 ;  /* 0x0002bc0201007387 */ /* 0x0003ec0000100800 */
[----:B------:R-:W-:-:S02]  /*1530*/  UMOV UR10, UR7 ;  /* 0x00000007000a7c82 */ /* 0x000fc40008000000 */
[----:B------:R-:W-:Y:S01]  /*1540*/  HGMMA.64x256x8.F32.TF32 R24, gdesc[UR8], RZ, !UPT, gsb0 ;  /* 0x07e00000081879f0 */ /* 0x000fe2000c0028ff */
[----:B------:R-:W-:Y:S01]  /*1550*/  UIADD3 UR8, UR6, 0x400, URZ ;  /* 0x0000040006087890 */ /* 0x000fe2000fffe03f */
[----:B------:R-:W-:Y:S01]  /*1560*/  UMOV UR9, 0x40000040 ;  /* 0x4000004000097882 */ /* 0x000fe20000000000 */
[----:B------:R-:W-:Y:S02]  /*1570*/  WARPGROUP.DEPBAR.LE gsb0, 0x0 ;  /* 0x00008000000079c5 */ /* 0x000fe40000010000 */
[----:B------:R-:W-:Y:S01]  /*1580*/  STL.64 [R1], R24 ;  /* 0x0000001801007387 */ /* 0x000fe20000100a00 */
[----:B------:R-:W-:Y:S01]  /*1590*/  IMAD.MOV.U32 R235, RZ, RZ, R46 ;  /* 0x000000ffffeb7224 */ /* 0x000fe200078e002e */
[----:B------:R-:W-:Y:S01]  /*15a0*/  MOV R228, R53 ;  /* 0x0000003500e47202 */ /* 0x000fe20000000f00 */
[----:B------:R-:W-:Y:S01]  /*15b0*/  IMAD.MOV.U32 R234, RZ, RZ, R47 ;  /* 0x000000ffffea7224 */ /* 0x000fe200078e002f */
[----:B------:R-:W-:Y:S01]  /*15c0*/  STL.64 [R1+0x8], R26 ;  /* 0x0000081a01007387 */ /* 0x000fe20000100a00 */
        /* <DEDUP_REMOVED lines=29> */
[----:B0-----:R-:W-:Y:S01]  /*17a0*/  MOV R3, R149 ;  /* 0x0000009500037202 */ /* 0x001fe20000000f00 */
[----:B------:R-:W-:Y:S01]  /*17b0*/  IMAD.MOV.U32 R217, RZ, RZ, R64 ;  /* 0x000000ffffd97224 */ /* 0x000fe200078e0040 */
[----:B------:R-:W-:Y:S01]  /*17c0*/  STL.64 [R1+0x48], R42 ;  /* 0x0000482a01007387 */ /* 0x000fe20000100a00 */
[----:B------:R-:W-:-:S02]  /*17d0*/  IMAD.MOV.U32 R215, RZ, RZ, R66 ;  /* 0x000000ffffd77224 */ /* 0x000fc400078e0042 */
[----:B------:R-:W-:Y:S01]  /*17e0*/  IMAD.MOV.U32 R214, RZ, RZ, R67 ;  /* 0x000000ffffd67224 */ /* 0x000fe200078e0043 */
[----:B------:R0:W-:Y:S01]  /*17f0*/  STL.64 [R1+0x50], R44 ;  /* 0x0000502c01007387 */ /* 0x0001e20000100a00 */
[----:B------:R-:W-:Y:S02]  /*1800*/  IMAD.MOV.U32 R152, RZ, RZ, R68 ;  /* 0x000000ffff987224 */ /* 0x000fe400078e0044 */
[----:B------:R-:W-:Y:S01]  /*1810*/  IMAD.MOV.U32 R153, RZ, RZ, R69 ;  /* 0x000000ffff997224 */ /* 0x000fe200078e0045 */
[----:B------:R-:W-:Y:S01]  /*1820*/  STL [R1+0x580], R162 ;  /* 0x000580a201007387 */ /* 0x000fe20000100800 */
[----:B------:R-:W-:Y:S02]  /*1830*/  IMAD.MOV.U32 R154, RZ, RZ, R70 ;  /* 0x000000ffff9a7224 */ /* 0x000fe400078e0046 */
[----:B------:R-:W-:Y:S02]  /*1840*/  IMAD.MOV.U32 R155, RZ, RZ, R71 ;  /* 0x000000ffff9b7224 */ /* 0x000fe400078e0047 */
[----:B------:R-:W-:-:S02]  /*1850*/  IMAD.MOV.U32 R156, RZ, RZ, R72 ;  /* 0x000000ffff9c7224 */ /* 0x000fc400078e0048 */
[----:B------:R-:W-:Y:S02]  /*1860*/  IMAD.MOV.U32 R157, RZ, RZ, R73 ;  /* 0x000000ffff9d7224 */ /* 0x000fe400078e0049 */
[----:B------:R-:W-:Y:S02]  /*1870*/  IMAD.MOV.U32 R158, RZ, RZ, R74 ;  /* 0x000000ffff9e7224 */ /* 0x000fe400078e004a */
[----:B------:R-:W-:Y:S02]  /*1880*/  IMAD.MOV.U32 R159, RZ, RZ, R75 ;  /* 0x000000ffff9f7224 */ /* 0x000fe400078e004b */
        /* <DEDUP_REMOVED lines=65> */
[----:B--23--:R-:W-:Y:S02]  /*1ca0*/  IMAD.MOV.U32 R5, RZ, RZ, R147 ;  /* 0x000000ffff057224 */ /* 0x00cfe400078e0093 */
[----:B------:R-:W-:Y:S02]  /*1cb0*/  IMAD.MOV.U32 R4, RZ, RZ, R148 ;  /* 0x000000ffff047224 */ /* 0x000fe400078e0094 */
[----:B-1----:R-:W-:Y:S02]  /*1cc0*/  IMAD.MOV.U32 R2, RZ, RZ, R150 ;  /* 0x000000ffff027224 */ /* 0x002fe400078e0096 */
[----:B------:R-:W-:-:S02]  /*1cd0*/  IMAD.MOV.U32 R0, RZ, RZ, R151 ;  /* 0x000000ffff007224 */ /* 0x000fc400078e0097 */
[----:B0-----:R-:W-:-:S06]  /*1ce0*/  WARPGROUP.ARRIVE ;  /* 0x00000000000079c5 */ /* 0x001fcc0000000000 */
[----:B------:R-:W-:Y:S03]  /*1cf0*/  HGMMA.64x256x8.F32.TF32 R24, gdesc[UR8], RZ, !UPT, gsb0 ;  /* 0x07e00000081879f0 */ /* 0x000fe6000c0028ff */
[----:B------:R-:W-:Y:S02]  /*1d00*/  WARPGROUP.DEPBAR.LE gsb0, 0x0 ;  /* 0x00008000000079c5 */ /* 0x000fe40000010000 */
[----:B------:R-:W-:Y:S04]  /*1d10*/  STL.64 [R1+0x578], R150 ;  /* 0x0005789601007387 */ /* 0x000fe80000100a00 */
        /* <DEDUP_REMOVED lines=20> */
[----:B------:R0:W-:Y:S04]  /*1e60*/  STL.64 [R1+0x4d0], R108 ;  /* 0x0004d06c01007387 */ /* 0x0001e80000100a00 */
[----:B0-----:R-:W2:Y:S04]  /*1e70*/  LDL.LU R108, [R1] ;  /* 0x00000000016c7983 */ /* 0x001ea80000300800 */
[----:B------:R-:W2:Y:S04]  /*1e80*/  LDL.LU R109, [R1+0x4] ;  /* 0x00000400016d7983 */ /* 0x000ea80000300800 */
        /* <DEDUP_REMOVED lines=19> */
[----:B------:R-:W2:Y:S01]  /*1fc0*/  LDL.LU R129, [R1+0x54] ;  /* 0x0000540001817983 */ /* 0x000ea20000300800 */
[----:B------:R-:W-:Y:S01]  /*1fd0*/  IMAD.MOV.U32 R130, RZ, RZ, R235 ;  /* 0x000000ffff827224 */ /* 0x000fe200078e00eb */
[----:B------:R-:W-:Y:S01]  /*1fe0*/  MOV R139, R226 ;  /* 0x000000e2008b7202 */ /* 0x000fe20000000f00 */
[----:B------:R-:W-:Y:S01]  /*1ff0*/  IMAD.MOV.U32 R131, RZ, RZ, R234 ;  /* 0x000000ffff837224 */ /* 0x000fe200078e00ea */
[----:B------:R-:W-:Y:S01]  /*2000*/  MOV R151, R214 ;  /* 0x000000d600977202 */ /* 0x000fe20000000f00 */
[----:B------:R-:W-:Y:S01]  /*2010*/  IMAD.MOV.U32 R132, RZ, RZ, R233 ;  /* 0x000000ffff847224 */ /* 0x000fe200078e00e9 */
[----:B------:R-:W-:Y:S01]  /*2020*/  MOV R235, R0 ;  /* 0x0000000000eb7202 */ /* 0x000fe20000000f00 */
[----:B------:R-:W-:Y:S01]  /*2030*/  IMAD.MOV.U32 R133, RZ, RZ, R232 ;  /* 0x000000ffff857224 */ /* 0x000fe200078e00e8 */
[----:B------:R-:W-:Y:S01]  /*2040*/  UIADD3 UR8, UR6, 0x2, URZ ;  /* 0x0000000206087890 */ /* 0x000fe2000fffe03f */
[----:B------:R-:W-:Y:S01]  /*2050*/  IMAD.MOV.U32 R134, RZ, RZ, R231 ;  /* 0x000000ffff867224 */ /* 0x000fe200078e00e7 */
[----:B------:R-:W-:Y:S01]  /*2060*/  UIADD3 UR10, UR7, 0x2, URZ ;  /* 0x00000002070a7890 */ /* 0x000fe2000fffe03f */
[----:B------:R-:W-:Y:S01]  /*2070*/  IMAD.MOV.U32 R135, RZ, RZ, R230 ;  /* 0x000000ffff877224 */ /* 0x000fe200078e00e6 */
[----:B------:R-:W-:Y:S01]  /*2080*/  UMOV UR9, 0x40000040 ;  /* 0x4000004000097882 */ /* 0x000fe20000000000 */
[----:B------:R-:W-:Y:S01]  /*2090*/  IMAD.MOV.U32 R136, RZ, RZ, R229 ;  /* 0x000000ffff887224 */ /* 0x000fe200078e00e5 */
[----:B------:R-:W-:Y:S01]  /*20a0*/  UMOV UR11, 0x40000040 ;  /* 0x40000040000b7882 */ /* 0x000fe20000000000 */
[----:B------:R-:W-:-:S02]  /*20b0*/  IMAD.MOV.U32 R137, RZ, RZ, R228 ;  /* 0x000000ffff897224 */ /* 0x000fc400078e00e4 */
[----:B------:R-:W-:Y:S02]  /*20c0*/  IMAD.MOV.U32 R138, RZ, RZ, R227 ;  /* 0x000000ffff8a7224 */ /* 0x000fe400078e00e3 */
[----:B------:R-:W-:Y:S02]  /*20d0*/  IMAD.MOV.U32 R140, RZ, RZ, R225 ;  /* 0x000000ffff8c7224 */ /* 0x000fe400078e00e1 */
[----:B------:R-:W-:Y:S02]  /*20e0*/  IMAD.MOV.U32 R141, RZ, RZ, R224 ;  /* 0x000000ffff8d7224 */ /* 0x000fe400078e00e0 */
[----:B------:R-:W-:Y:S01]  /*20f0*/  IMAD.MOV.U32 R142, RZ, RZ, R223 ;  /* 0x000000ffff8e7224 */ /* 0x000fe200078e00df */
[----:B------:R-:W-:Y:S01]  /*2100*/  MOV R223, R13 ;  /* 0x0000000d00df7202 */ /* 0x000fe20000000f00 */
        /* <DEDUP_REMOVED lines=29> */
[----:B------:R-:W-:-:S06]  /*22e0*/  IMAD.MOV.U32 R234, RZ, RZ, R2 ;  /* 0x000000ffffea7224 */ /* 0x000fcc00078e0002 */
[----:B--2---:R-:W-:-:S06]  /*22f0*/  WARPGROUP.ARRIVE ;  /* 0x00000000000079c5 */ /* 0x004fcc0000000000 */
[----:B------:R-:W-:Y:S03]  /*2300*/  HGMMA.64x256x8.F32.TF32 R108, gdesc[UR8], R108, gsb0 ;  /* 0x07e00000086c79f0 */ /* 0x000fe6000800286c */
[----:B------:R-:W-:Y:S02]  /*2310*/  WARPGROUP.DEPBAR.LE gsb0, 0x0 ;  /* 0x00008000000079c5 */ /* 0x000fe40000010000 */
[----:B------:R-:W-:Y:S04]  /*2320*/  STL.64 [R1], R108 ;  /* 0x0000006c01007387 */ /* 0x000fe80000100a00 */
        /* <DEDUP_REMOVED lines=63> */
[----:B0-----:R-:W2:Y:S04]  /*2720*/  LDL.LU R162, [R1+0x580] ;  /* 0x0005800001a27983 */ /* 0x001ea80000300800 */
[----:B------:R-:W3:Y:S04]  /*2730*/  LDL.LU.64 R150, [R1+0x578] ;  /* 0x0005780001967983 */ /* 0x000ee80000300a00 */
        /* <DEDUP_REMOVED lines=20> */
[----:B------:R-:W3:Y:S01]  /*2880*/  LDL.LU.64 R108, [R1+0x4d0] ;  /* 0x0004d000016c7983 */ /* 0x000ee20000300a00 */
[----:B------:R-:W-:Y:S01]  /*2890*/  UIADD3 UR8, UR6, 0x402, URZ ;  /* 0x0000040206087890 */ /* 0x000fe2000fffe03f */
[----:B------:R-:W-:Y:S01]  /*28a0*/  UMOV UR9, 0x40000040 ;  /* 0x4000004000097882 */ /* 0x000fe20000000000 */
[----:B---3--:R-:W-:-:S07]  /*28b0*/  WARPGROUP.ARRIVE ;  /* 0x00000000000079c5 */ /* 0x008fce0000000000 */
[----:B------:R-:W-:Y:S03]  /*28c0*/  HGMMA.64x256x8.F32.TF32 R24, gdesc[UR8], R24, gsb0 ;  /* 0x07e00000081879f0 */ /* 0x000fe60008002818 */
        /* <DEDUP_REMOVED lines=65> */
[----:B0-----:R-:W3:Y:S04]  /*2ce0*/  LDL.LU.64 R24, [R1] ;  /* 0x0000000001187983 */ /* 0x001ee80000300a00 */
        /* <DEDUP_REMOVED lines=63> */
[----:B------:R-:W-:-:S02]  /*30e0*/  UIADD3 UR8, UR6, 0x4, URZ ;  /* 0x0000000406087890 */ /* 0x000fc4000fffe03f */
[----:B------:R-:W-:Y:S01]  /*30f0*/  UIADD3 UR10, UR7, 0x4, URZ ;  /* 0x00000004070a7890 */ /* 0x000fe2000fffe03f */
[----:B------:R-:W-:Y:S01]  /*3100*/  UMOV UR9, 0x40000040 ;  /* 0x4000004000097882 */ /* 0x000fe20000000000 */
[----:B------:R-:W-:Y:S01]  /*3110*/  UMOV UR11, 0x40000040 ;  /* 0x40000040000b7882 */ /* 0x000fe20000000000 */
[----:B---3--:R-:W-:-:S06]  /*3120*/  WARPGROUP.ARRIVE ;  /* 0x00000000000079c5 */ /* 0x008fcc0000000000 */
[----:B------:R-:W-:Y:S03]  /*3130*/  HGMMA.64x256x8.F32.TF32 R24, gdesc[UR8], R24, gsb0 ;  /* 0x07e00000081879f0 */ /* 0x000fe60008002818 */
        /* <DEDUP_REMOVED lines=34> */
[----:B------:R-:W-:-:S02]  /*3360*/  IMAD.MOV.U32 R21, RZ, RZ, R135 ;  /* 0x000000ffff157224 */ /* 0x000fc400078e0087 */
[----:B------:R-:W-:Y:S01]  /*3370*/  IMAD.MOV.U32 R216, RZ, RZ, R132 ;  /* 0x000000ffffd87224 */ /* 0x000fe200078e0084 */
[----:B------:R-:W-:Y:S01]  /*3380*/  STL.64 [R1+0x48], R42 ;  /* 0x0000482a01007387 */ /* 0x000fe20000100a00 */
[----:B------:R-:W-:Y:S02]  /*3390*/  IMAD.MOV.U32 R23, RZ, RZ, R133 ;  /* 0x000000ffff177224 */ /* 0x000fe400078e0085 */
[----:B------:R-:W-:Y:S01]  /*33a0*/  IMAD.MOV.U32 R214, RZ, RZ, R130 ;  /* 0x000000ffffd67224 */ /* 0x000fe200078e0082 */
[----:B------:R0:W-:Y:S01]  /*33b0*/  STL.64 [R1+0x50], R44 ;  /* 0x0000502c01007387 */ /* 0x0001e20000100a00 */
[----:B------:R-:W-:Y:S02]  /*33c0*/  IMAD.MOV.U32 R215, RZ, RZ, R131 ;  /* 0x000000ffffd77224 */ /* 0x000fe400078e0083 */
[----:B------:R-:W-:Y:S01]  /*33d0*/  IMAD.MOV.U32 R212, RZ, RZ, R128 ;  /* 0x000000ffffd47224 */ /* 0x000fe200078e0080 */
[----:B------:R-:W3:Y:S01]  /*33e0*/  LDL.LU.64 R150, [R1+0x4c8] ;  /* 0x0004c80001967983 */ /* 0x000ee20000300a00 */
[----:B------:R-:W-:-:S02]  /*33f0*/  IMAD.MOV.U32 R210, RZ, RZ, R126 ;  /* 0x000000ffffd27224 */ /* 0x000fc400078e007e */
[----:B------:R-:W-:Y:S01]  /*3400*/  IMAD.MOV.U32 R211, RZ, RZ, R127 ;  /* 0x000000ffffd37224 */ /* 0x000fe200078e007f */
[----:B------:R-:W3:Y:S01]  /*3410*/  LDL.LU.64 R148, [R1+0x4c0] ;  /* 0x0004c00001947983 */ /* 0x000ee20000300a00 */
[----:B------:R-:W-:Y:S02]  /*3420*/  IMAD.MOV.U32 R208, RZ, RZ, R124 ;  /* 0x000000ffffd07224 */ /* 0x000fe400078e007c */
[----:B------:R-:W-:Y:S01]  /*3430*/  IMAD.MOV.U32 R209, RZ, RZ, R125 ;  /* 0x000000ffffd17224 */ /* 0x000fe200078e007d */
[----:B------:R-:W3:Y:S01]  /*3440*/  LDL.LU.64 R146, [R1+0x4b8] ;  /* 0x0004b80001927983 */ /* 0x000ee20000300a00 */
        /* <DEDUP_REMOVED lines=122> */
[----:B0-----:R-:W3:Y:S04]  /*3bf0*/  LDL.LU.64 R44, [R1+0x320] ;  /* 0x00032000012c7983 */ /* 0x001ee80000300a00 */
        /* <DEDUP_REMOVED lines=11> */
[----:B------:R-:W-:-:S02]  /*3cb0*/  UMOV UR9, 0x40000040 ;  /* 0x4000004000097882 */ /* 0x000fc40000000000 */
[----:B--2---:R-:W-:Y:S01]  /*3cc0*/  STL [R1+0x2b8], R162 ;  /* 0x0002b8a201007387 */ /* 0x004fe20000100800 */
[----:B---3--:R-:W-:-:S06]  /*3cd0*/  WARPGROUP.ARRIVE ;  /* 0x00000000000079c5 */ /* 0x008fcc0000000000 */
        /* <DEDUP_REMOVED lines=50> */
[----:B------:R-:W-:-:S02]  /*4000*/  IMAD.MOV.U32 R136, RZ, RZ, R233 ;  /* 0x000000ffff887224 */ /* 0x000fc400078e00e9 */
[----:B------:R-:W-:Y:S02]  /*4010*/  IMAD.MOV.U32 R137, RZ, RZ, R232 ;  /* 0x000000ffff897224 */ /* 0x000fe400078e00e8 */
[----:B------:R-:W-:Y:S01]  /*4020*/  IMAD.MOV.U32 R138, RZ, RZ, R231 ;  /* 0x000000ffff8a7224 */ /* 0x000fe200078e00e7 */
[----:B------:R-:W-:Y:S01]  /*4030*/  MOV R231, R7 ;  /* 0x0000000700e77202 */ /* 0x000fe20000000f00 */
        /* <DEDUP_REMOVED lines=10> */
[----:B------:R-:W-:Y:S01]  /*40e0*/  IMAD.MOV.U32 R150, RZ, RZ, R219 ;  /* 0x000000ffff967224 */ /* 0x000fe200078e00db */
[----:B------:R-:W-:Y:S01]  /*40f0*/  MOV R219, R21 ;  /* 0x0000001500db7202 */ /* 0x000fe20000000f00 */
[----:B------:R-:W-:Y:S02]  /*4100*/  IMAD.MOV.U32 R151, RZ, RZ, R218 ;  /* 0x000000ffff977224 */ /* 0x000fe400078e00da */
[----:B------:R-:W-:Y:S02]  /*4110*/  IMAD.MOV.U32 R162, RZ, RZ, R217 ;  /* 0x000000ffffa27224 */ /* 0x000fe400078e00d9 */
[----:B------:R-:W-:Y:S02]  /*4120*/  IMAD.MOV.U32 R130, RZ, RZ, R17 ;  /* 0x000000ffff827224 */ /* 0x000fe400078e0011 */
        /* <DEDUP_REMOVED lines=8> */
[----:B------:R-:W-:Y:S01]  /*41b0*/  IMAD.MOV.U32 R220, RZ, RZ, R20 ;  /* 0x000000ffffdc7224 */ /* 0x000fe200078e0014 */
[----:B------:R0:W5:Y:S01]  /*41c0*/  LDL.LU R17, [R1+0x2c8] ;  /* 0x0002c80001117983 */ /* 0x0001620000300800 */
[----:B------:R-:W-:-:S02]  /*41d0*/  IMAD.MOV.U32 R221, RZ, RZ, R19 ;  /* 0x000000ffffdd7224 */ /* 0x000fc400078e0013 */
[----:B------:R-:W-:Y:S01]  /*41e0*/  IMAD.MOV.U32 R222, RZ, RZ, R18 ;  /* 0x000000ffffde7224 */ /* 0x000fe200078e0012 */
[----:B------:R0:W5:Y:S01]  /*41f0*/  LDL.LU R16, [R1+0x2c4] ;  /* 0x0002c40001107983 */ /* 0x0001620000300800 */
[----:B------:R-:W-:Y:S02]  /*4200*/  IMAD.MOV.U32 R223, RZ, RZ, R15 ;  /* 0x000000ffffdf7224 */ /* 0x000fe400078e000f */
[----:B------:R-:W-:Y:S01]  /*4210*/  IMAD.MOV.U32 R224, RZ, RZ, R14 ;  /* 0x000000ffffe07224 */ /* 0x000fe200078e000e */
[----:B------:R0:W5:Y:S01]  /*4220*/  LDL.LU R3, [R1+0x2c0] ;  /* 0x0002c00001037983 */ /* 0x0001620000300800 */
[----:B------:R-:W-:Y:S02]  /*4230*/  IMAD.MOV.U32 R225, RZ, RZ, R13 ;  /* 0x000000ffffe17224 */ /* 0x000fe400078e000d */
[----:B------:R-:W-:Y:S01]  /*4240*/  IMAD.MOV.U32 R226, RZ, RZ, R12 ;  /* 0x000000ffffe27224 */ /* 0x000fe200078e000c */
[----:B------:R0:W5:Y:S01]  /*4250*/  LDL.LU R2, [R1+0x2bc] ;  /* 0x0002bc0001027983 */ /* 0x0001620000300800 */
[----:B------:R-:W-:-:S02]  /*4260*/  IMAD.MOV.U32 R227, RZ, RZ, R11 ;  /* 0x000000ffffe37224 */ /* 0x000fc400078e000b */
[----:B------:R-:W-:Y:S02]  /*4270*/  IMAD.MOV.U32 R228, RZ, RZ, R10 ;  /* 0x000000ffffe47224 */ /* 0x000fe400078e000a */
[----:B------:R-:W-:Y:S02]  /*4280*/  IMAD.MOV.U32 R229, RZ, RZ, R9 ;  /* 0x000000ffffe57224 */ /* 0x000fe400078e0009 */
[----:B------:R-:W-:Y:S02]  /*4290*/  IMAD.MOV.U32 R230, RZ, RZ, R8 ;  /* 0x000000ffffe67224 */ /* 0x000fe400078e0008 */
[----:B------:R-:W-:Y:S02]  /*42a0*/  IMAD.MOV.U32 R232, RZ, RZ, R6 ;  /* 0x000000ffffe87224 */ /* 0x000fe400078e0006 */
[----:B------:R-:W-:Y:S02]  /*42b0*/  IMAD.MOV.U32 R233, RZ, RZ, R5 ;  /* 0x000000ffffe97224 */ /* 0x000fe400078e0005 */
[----:B------:R-:W-:-:S02]  /*42c0*/  IMAD.MOV.U32 R234, RZ, RZ, R4 ;  /* 0x000000ffffea7224 */ /* 0x000fc400078e0004 */
        /* <DEDUP_REMOVED lines=68> */
[----:B-1----:R0:W5:Y:S04]  /*4710*/  LDL.LU R162, [R1+0x2b8] ;  /* 0x0002b80001a27983 */ /* 0x0021680000300800 */
[----:B------:R-:W2:Y:S04]  /*4720*/  LDL.LU.64 R150, [R1+0x2b0] ;  /* 0x0002b00001967983 */ /* 0x000ea80000300a00 */
        /* <DEDUP_REMOVED lines=20> */
[----:B------:R-:W2:Y:S01]  /*4870*/  LDL.LU.64 R108, [R1+0x208] ;  /* 0x00020800016c7983 */ /* 0x000ea20000300a00 */
[----:B------:R-:W-:Y:S01]  /*4880*/  UIADD3 UR8, UR6, 0x406, URZ ;  /* 0x0000040606087890 */ /* 0x000fe2000fffe03f */
[----:B------:R-:W-:Y:S01]  /*4890*/  UMOV UR9, 0x40000040 ;  /* 0x4000004000097882 */ /* 0x000fe20000000000 */
[----:B--2---:R-:W-:-:S07]  /*48a0*/  WARPGROUP.ARRIVE ;  /* 0x00000000000079c5 */ /* 0x004fce0000000000 */
[----:B------:R-:W-:Y:S03]  /*48b0*/  HGMMA.64x256x8.F32.TF32 R24, gdesc[UR8], R24, gsb0 ;  /* 0x07e00000081879f0 */ /* 0x000fe60008002818 */
[----:B------:R-:W-:Y:S02]  /*48c0*/  WARPGROUP.DEPBAR.LE gsb0, 0x0 ;  /* 0x00008000000079c5 */ /* 0x000fe40000010000 */
[----:B0-----:R-:W-:Y:S05]  /*48d0*/  @!P1 BRA `(.L_x_18) ;  /* 0x0000004000b89947 */ /* 0x001fea0003800000 */
[----:B------:R-:W-:-:S04]  /*48e0*/  UIADD3 UR6, UR39, 0x1, URZ ;  /* 0x0000000127067890 */ /* 0x000fc8000fffe03f */
[----:B------:R-:W-:-:S04]  /*48f0*/  UISETP.NE.AND UP0, UPT, UR6, 0x2, UPT ;  /* 0x000000020600788c */ /* 0x000fc8000bf05270 */
[----:B------:R-:W-:Y:S02]  /*4900*/  USEL UR7, URZ, 0x1, UP0 ;  /* 0x000000013f077887 */ /* 0x000fe40008000000 */
[----:B------:R-:W-:Y:S02]  /*4910*/  USEL UR6, UR6, URZ, UP0 ;  /* 0x0000003f06067287 */ /* 0x000fe40008000000 */
[----:B------:R-:W-:-:S06]  /*4920*/  ULOP3.LUT UR7, UR38, UR7, URZ, 0x3c, !UPT ;  /* 0x0000000726077292 */ /* 0x000fcc000f8e3c3f */
[----:B------:R-:W-:Y:S01]  /*4930*/  IMAD.U32 R0, RZ, RZ, UR7 ;  /* 0x00000007ff007e24 */ /* 0x000fe2000f8e00ff */
[----:B------:R-:W-:-:S06]  /*4940*/  UMOV UR7, UR39 ;  /* 0x0000002700077c82 */ /* 0x000fcc0008000000 */
.L_x_25:
[----:B------:R-:W-:Y:S05]  /*4950*/  @!P0 BRA `(.L_x_19) ;  /* 0x0000000000048947 */ /* 0x000fea0003800000 */
[----:B------:R-:W-:Y:S01]  /*4960*/  BPT.TRAP 0x1 ;  /* 0x000000040000795c */ /* 0x000fe20000300000 */
.L_x_19:
[----:B------:R-:W0:Y:S01]  /*4970*/  S2UR UR8, SR_CgaCtaId ;  /* 0x00000000000879c3 */ /* 0x000e220000008800 */
[----:B------:R-:W-:Y:S01]  /*4980*/  UMOV UR12, 0x400 ;  /* 0x00000400000c7882 */ /* 0x000fe20000000000 */
[----:B------:R-:W-:Y:S01]  /*4990*/  SHF.L.U32 R4, R0, 0x1f, RZ ;  /* 0x0000001f00047819 */ /* 0x000fe200000006ff */
[----:B0-----:R-:W-:-:S04]  /*49a0*/  ULEA UR12, UR8, UR12, 0x18 ;  /* 0x0000000c080c7291 */ /* 0x001fc8000f8ec03f */
[----:B------:R-:W-:-:S09]  /*49b0*/  ULEA UR8, UR6, UR12, 0x3 ;  /* 0x0000000c06087291 */ /* 0x000fd2000f8e183f */
[----:B------:R0:W1:Y:S01]  /*49c0*/  SYNCS.PHASECHK.TRANS64.TRYWAIT P1, [UR8], R4 ;  /* 0x00000004ff0075a7 */ /* 0x0000620008020148 */
[----:B------:R-:W-:Y:S05]  /*49d0*/  @!P0 BRA `(.L_x_20) ;  /* 0x0000000000048947 */ /* 0x000fea0003800000 */
[----:B------:R-:W-:Y:S01]  /*49e0*/  BPT.TRAP 0x1 ;  /* 0x000000040000795c */ /* 0x000fe20000300000 */
.L_x_20:
[----:B-1----:R-:W-:Y:S05]  /*49f0*/  @P1 BRA `(.L_x_21) ;  /* 0x0000000000081947 */ /* 0x002fea0003800000 */
[----:B------:R-:W1:Y:S02]  /*4a00*/  SYNCS.PHASECHK.TRANS64.TRYWAIT P1, [UR8], R4 ;  /* 0x00000004ff0075a7 */ /* 0x000e640008020148 */
[----:B-1----:R-:W-:Y:S05]  /*4a10*/  @!P1 BRA `(.L_x_22) ;  /* 0x0000016000b49947 */ /* 0x002fea0003800000 */
.L_x_21:
        /* <DEDUP_REMOVED lines=64> */
[----:B--2---:R-:W2:Y:S04]  /*4e20*/  LDL.LU.64 R24, [R1] ;  /* 0x0000000001187983 */ /* 0x004ea80000300a00 */
        /* <DEDUP_REMOVED lines=63> */
[----:B------:R-:W-:-:S02]  /*5220*/  ULEA UR13, UR6, UR4, 0xb ;  /* 0x00000004060d7291 */ /* 0x000fc4000f8e583f */
[----:B------:R-:W-:Y:S01]  /*5230*/  ULEA UR14, UR6, UR5, 0xb ;  /* 0x00000005060e7291 */ /* 0x000fe2000f8e583f */
[----:B-----5:R-:W-:Y:S01]  /*5240*/  STL [R1+0x2cc], R17 ;  /* 0x0002cc1101007387 */ /* 0x020fe20000100800 */
[----:B------:R-:W-:Y:S01]  /*5250*/  UMOV UR9, 0x40000040 ;  /* 0x4000004000097882 */ /* 0x000fe20000000000 */
[----:B------:R-:W-:Y:S02]  /*5260*/  UMOV UR11, 0x40000040 ;  /* 0x40000040000b7882 */ /* 0x000fe40000000000 */
[----:B------:R-:W-:Y:S01]  /*5270*/  UMOV UR8, UR13 ;  /* 0x0000000d00087c82 */ /* 0x000fe20008000000 */
[----:B------:R-:W-:Y:S01]  /*5280*/  STL [R1+0x2c8], R16 ;  /* 0x0002c81001007387 */ /* 0x000fe20000100800 */
[----:B------:R-:W-:-:S03]  /*5290*/  UMOV UR10, UR14 ;  /* 0x0000000e000a7c82 */ /* 0x000fc60008000000 */
[----:B------:R-:W-:Y:S04]  /*52a0*/  STL [R1+0x2c4], R3 ;  /* 0x0002c40301007387 */ /* 0x000fe80000100800 */
[----:B------:R3:W-:Y:S04]  /*52b0*/  STL [R1+0x2c0], R2 ;  /* 0x0002c00201007387 */ /* 0x0007e80000100800 */
[----:B------:R4:W-:Y:S01]  /*52c0*/  STL [R1+0x2bc], R0 ;  /* 0x0002bc0001007387 */ /* 0x0009e20000100800 */
[----:B--2---:R-:W-:-:S06]  /*52d0*/  WARPGROUP.ARRIVE ;  /* 0x00000000000079c5 */ /* 0x004fcc0000000000 */
[----:B------:R-:W-:Y:S03]  /*52e0*/  HGMMA.64x256x8.F32.TF32 R24, gdesc[UR8], R24, gsb0 ;  /* 0x07e00000081879f0 */ /* 0x000fe60008002818 */
[----:B------:R-:W-:Y:S02]  /*52f0*/  WARPGROUP.DEPBAR.LE gsb0, 0x0 ;  /* 0x00008000000079c5 */ /* 0x000fe40000010000 */
[----:B------:R-:W-:Y:S01]  /*5300*/  STL.64 [R1], R24 ;  /* 0x0000001801007387 */ /* 0x000fe20000100a00 */
[----:B---3--:R-:W-:Y:S01]  /*5310*/  IMAD.MOV.U32 R2, RZ, RZ, R150 ;  /* 0x000000ffff027224 */ /* 0x008fe200078e0096 */
[----:B01----:R-:W-:Y:S01]  /*5320*/  MOV R4, R148 ;  /* 0x0000009400047202 */ /* 0x003fe20000000f00 */
[----:B----4-:R-:W-:Y:S01]  /*5330*/  IMAD.MOV.U32 R0, RZ, RZ, R151 ;  /* 0x000000ffff007224 */ /* 0x010fe200078e0097 */
        /* <DEDUP_REMOVED lines=35> */
[----:B------:R0:W-:Y:S01]  /*5570*/  STL.64 [R1+0x50], R44 ;  /* 0x0000502c01007387 */ /* 0x0001e20000100a00 */
[----:B------:R-:W-:Y:S02]  /*5580*/  IMAD.MOV.U32 R212, RZ, RZ, R128 ;  /* 0x000000ffffd47224 */ /* 0x000fe400078e0080 */
[----:B------:R-:W-:Y:S01]  /*5590*/  IMAD.MOV.U32 R23, RZ, RZ, R129 ;  /* 0x000000ffff177224 */ /* 0x000fe200078e0081 */
[----:B------:R-:W2:Y:S01]  /*55a0*/  LDL.LU.64 R150, [R1+0x780] ;  /* 0x0007800001967983 */ /* 0x000ea20000300a00 */
[----:B------:R-:W-:Y:S02]  /*55b0*/  IMAD.MOV.U32 R210, RZ, RZ, R126 ;  /* 0x000000ffffd27224 */ /* 0x000fe400078e007e */
[----:B------:R-:W-:Y:S01]  /*55c0*/  IMAD.MOV.U32 R211, RZ, RZ, R127 ;  /* 0x000000ffffd37224 */ /* 0x000fe200078e007f */
[----:B------:R-:W2:Y:S01]  /*55d0*/  LDL.LU.64 R148, [R1+0x778] ;  /* 0x0007780001947983 */ /* 0x000ea20000300a00 */
[----:B------:R-:W-:-:S02]  /*55e0*/  IMAD.MOV.U32 R209, RZ, RZ, R125 ;  /* 0x000000ffffd17224 */ /* 0x000fc400078e007d */
[----:B------:R-:W-:Y:S01]  /*55f0*/  IMAD.MOV.U32 R206, RZ, RZ, R122 ;  /* 0x000000ffffce7224 */ /* 0x000fe200078e007a */
[----:B------:R-:W2:Y:S01]  /*5600*/  LDL.LU.64 R146, [R1+0x770] ;  /* 0x0007700001927983 */ /* 0x000ea20000300a00 */
        /* <DEDUP_REMOVED lines=105> */
[----:B------:R-:W-:-:S03]  /*5ca0*/  IMAD.MOV.U32 R234, RZ, RZ, R47 ;  /* 0x000000ffffea7224 */ /* 0x000fc600078e002f */
        /* <DEDUP_REMOVED lines=15> */
[----:B0-----:R-:W2:Y:S04]  /*5da0*/  LDL.LU.64 R44, [R1+0x5d8] ;  /* 0x0005d800012c7983 */ /* 0x001ea80000300a00 */
        /* <DEDUP_REMOVED lines=11> */
[----:B------:R-:W-:-:S02]  /*5e60*/  UMOV UR9, 0x40000040 ;  /* 0x4000004000097882 */ /* 0x000fc40000000000 */
[----:B------:R-:W-:Y:S01]  /*5e70*/  STL [R1+0x580], R162 ;  /* 0x000580a201007387 */ /* 0x000fe20000100800 */
[----:B--2---:R-:W-:-:S06]  /*5e80*/  WARPGROUP.ARRIVE ;  /* 0x00000000000079c5 */ /* 0x004fcc0000000000 */
        /* <DEDUP_REMOVED lines=61> */
[----:B------:R-:W-:Y:S01]  /*6260*/  IMAD.MOV.U32 R143, RZ, RZ, R222 ;  /* 0x000000ffff8f7224 */ /* 0x000fe200078e00de */
[----:B------:R-:W-:Y:S01]  /*6270*/  MOV R222, R14 ;  /* 0x0000000e00de7202 */ /* 0x000fe20000000f00 */
        /* <DEDUP_REMOVED lines=28> */
[----:B------:R-:W-:Y:S01]  /*6440*/  IMAD.MOV.U32 R235, RZ, RZ, R0 ;  /* 0x000000ffffeb7224 */ /* 0x000fe200078e0000 */
[----:B------:R-:W-:Y:S02]  /*6450*/  UIADD3 UR8, UR13, 0x2, URZ ;  /* 0x000000020d087890 */ /* 0x000fe4000fffe03f */
[----:B------:R-:W-:Y:S01]  /*6460*/  UIADD3 UR10, UR14, 0x2, URZ ;  /* 0x000000020e0a7890 */ /* 0x000fe2000fffe03f */
[----:B------:R-:W-:Y:S01]  /*6470*/  UMOV UR9, 0x40000040 ;  /* 0x4000004000097882 */ /* 0x000fe20000000000 */
[----:B------:R-:W-:Y:S01]  /*6480*/  UMOV UR11, 0x40000040 ;  /* 0x40000040000b7882 */ /* 0x000fe20000000000 */
        /* <DEDUP_REMOVED lines=236> */
[----:B------:R-:W-:Y:S01]  /*7350*/  STL.64 [R1+0x30], R36 ;  /* 0x0000302401007387 */ /* 0x000fe20000100a00 */
[----:B------:R-:W-:-:S03]  /*7360*/  IMAD.MOV.U32 R5, RZ, RZ, R150 ;  /* 0x000000ffff057224 */ /* 0x000fc600078e0096 */
[----:B------:R-:W-:Y:S01]  /*7370*/  STL.64 [R1+0x38], R38 ;  /* 0x0000382601007387 */ /* 0x000fe20000100a00 */
[----:B------:R-:W-:-:S03]  /*7380*/  IMAD.MOV.U32 R4, RZ, RZ, R151 ;  /* 0x000000ffff047224 */ /* 0x000fc600078e0097 */
[----:B------:R-:W-:Y:S01]  /*7390*/  STL.64 [R1+0x40], R40 ;  /* 0x0000402801007387 */ /* 0x000fe20000100a00 */
[----:B------:R-:W-:-:S03]  /*73a0*/  IMAD.MOV.U32 R7, RZ, RZ, R148 ;  /* 0x000000ffff077224 */ /* 0x000fc600078e0094 */
[----:B------:R-:W-:Y:S01]  /*73b0*/  STL.64 [R1+0x48], R42 ;  /* 0x0000482a01007387 */ /* 0x000fe20000100a00 */
[----:B------:R-:W-:-:S03]  /*73c0*/  IMAD.MOV.U32 R6, RZ, RZ, R149 ;  /* 0x000000ffff067224 */ /* 0x000fc600078e0095 */
[----:B------:R0:W-:Y:S01]  /*73d0*/  STL.64 [R1+0x50], R44 ;  /* 0x0000502c01007387 */ /* 0x0001e20000100a00 */
[----:B------:R-:W-:Y:S02]  /*73e0*/  IMAD.MOV.U32 R9, RZ, RZ, R146 ;  /* 0x000000ffff097224 */ /* 0x000fe400078e0092 */
[----:B------:R-:W-:Y:S01]  /*73f0*/  IMAD.MOV.U32 R8, RZ, RZ, R147 ;  /* 0x000000ffff087224 */ /* 0x000fe200078e0093 */
[----:B------:R-:W3:Y:S01]  /*7400*/  LDL.LU.64 R150, [R1+0x4c8] ;  /* 0x0004c80001967983 */ /* 0x000ee20000300a00 */
[----:B------:R-:W-:Y:S02]  /*7410*/  IMAD.MOV.U32 R11, RZ, RZ, R144 ;  /* 0x000000ffff0b7224 */ /* 0x000fe400078e0090 */
[----:B------:R-:W-:Y:S01]  /*7420*/  IMAD.MOV.U32 R10, RZ, RZ, R145 ;  /* 0x000000ffff0a7224 */ /* 0x000fe200078e0091 */
[----:B------:R-:W3:Y:S01]  /*7430*/  LDL.LU.64 R148, [R1+0x4c0] ;  /* 0x0004c00001947983 */ /* 0x000ee20000300a00 */
[----:B------:R-:W-:Y:S01]  /*7440*/  IMAD.MOV.U32 R13, RZ, RZ, R142 ;  /* 0x000000ffff0d7224 */ /* 0x000fe200078e008e */
[----:B------:R-:W-:Y:S01]  /*7450*/  MOV R15, R140 ;  /* 0x0000008c000f7202 */ /* 0x000fe20000000f00 */
[----:B------:R-:W-:Y:S01]  /*7460*/  IMAD.MOV.U32 R12, RZ, RZ, R143 ;  /* 0x000000ffff0c7224 */ /* 0x000fe200078e008f */
[----:B------:R-:W3:Y:S01]  /*7470*/  LDL.LU.64 R146, [R1+0x4b8] ;  /* 0x0004b80001927983 */ /* 0x000ee20000300a00 */
[----:B------:R-:W-:-:S03]  /*7480*/  IMAD.MOV.U32 R14, RZ, RZ, R141 ;  /* 0x000000ffff0e7224 */ /* 0x000fc600078e008d */
[----:B------:R-:W3:Y:S01]  /*7490*/  LDL.LU.64 R144, [R1+0x4b0] ;  /* 0x0004b00001907983 */ /* 0x000ee20000300a00 */
[----:B------:R-:W-:Y:S02]  /*74a0*/  IMAD.MOV.U32 R19, RZ, RZ, R138 ;  /* 0x000000ffff137224 */ /* 0x000fe400078e008a */
        /* <DEDUP_REMOVED lines=208> */
[----:B------:R-:W-:Y:S01]  /*81b0*/  IMAD.MOV.U32 R162, RZ, RZ, R218 ;  /* 0x000000ffffa27224 */ /* 0x000fe200078e00da */
[----:B------:R-:W-:Y:S01]  /*81c0*/  UIADD3 UR8, UR13, 0x6, URZ ;  /* 0x000000060d087890 */ /* 0x000fe2000fffe03f */
[----:B------:R-:W-:Y:S01]  /*81d0*/  IMAD.MOV.U32 R138, RZ, RZ, R232 ;  /* 0x000000ffff8a7224 */ /* 0x000fe200078e00e8 */
[----:B------:R-:W-:Y:S01]  /*81e0*/  UIADD3 UR10, UR14, 0x6, URZ ;  /* 0x000000060e0a7890 */ /* 0x000fe2000fffe03f */
[----:B------:R-:W-:Y:S01]  /*81f0*/  IMAD.MOV.U32 R139, RZ, RZ, R231 ;  /* 0x000000ffff8b7224 */ /* 0x000fe200078e00e7 */
[----:B------:R-:W-:Y:S01]  /*8200*/  UMOV UR9, 0x40000040 ;  /* 0x4000004000097882 */ /* 0x000fe20000000000 */
[----:B------:R-:W-:Y:S01]  /*8210*/  IMAD.MOV.U32 R140, RZ, RZ, R230 ;  /* 0x000000ffff8c7224 */ /* 0x000fe200078e00e6 */
[----:B------:R-:W-:Y:S01]  /*8220*/  MOV R230, R9 ;  /* 0x0000000900e67202 */ /* 0x000fe20000000f00 */
[----:B------:R-:W-:Y:S01]  /*8230*/  IMAD.MOV.U32 R141, RZ, RZ, R229 ;  /* 0x000000ffff8d7224 */ /* 0x000fe200078e00e5 */
[----:B------:R-:W-:Y:S01]  /*8240*/  UMOV UR11, 0x40000040 ;  /* 0x40000040000b7882 */ /* 0x000fe20000000000 */
        /* <DEDUP_REMOVED lines=12> */
[----:B------:R-:W-:Y:S01]  /*8310*/  IMAD.MOV.U32 R132, RZ, RZ, R3 ;  /* 0x000000ffff847224 */ /* 0x000fe200078e0003 */
[----:B------:R0:W5:Y:S01]  /*8320*/  LDL.LU R16, [R1+0x2c8] ;  /* 0x0002c80001107983 */ /* 0x0001620000300800 */
[----:B------:R-:W-:Y:S02]  /*8330*/  IMAD.MOV.U32 R133, RZ, RZ, R2 ;  /* 0x000000ffff857224 */ /* 0x000fe400078e0002 */
        /* <DEDUP_REMOVED lines=116> */
[----:B------:R-:W-:Y:S01]  /*8a80*/  BPT.TRAP 0x1 ;  /* 0x000000040000795c */ /* 0x000fe20000300000 */
.L_x_23:
[----:B------:R-:W-:Y:S02]  /*8a90*/  UISETP.GT.U32.AND UP0, UPT, UR40, 0x1, UPT ;  /* 0x000000012800788c */ /* 0x000fe4000bf04070 */
[----:B------:R-:W-:-:S04]  /*8aa0*/  ULEA UR12, UR7, UR12, 0x3 ;  /* 0x0000000c070c7291 */ /* 0x000fc8000f8e183f */
[----:B------:R-:W-:Y:S01]  /*8ab0*/  UIADD3 UR12, UR12, 0x10, URZ ;  /* 0x000000100c0c7890 */ /* 0x000fe2000fffe03f */
[----:B------:R-:W-:-:S03]  /*8ac0*/  PLOP3.LUT P1, PT, PT, PT, UP0, 0x80, 0x0 ;  /* 0x000000000000781c */ /* 0x000fc60003f2f008 */
[----:B------:R-:W-:-:S09]  /*8ad0*/  UPRMT UR12, URZ, 0x654, UR12 ;  /* 0x000006543f0c7896 */ /* 0x000fd2000800000c */
[----:B------:R-:W-:Y:S01]  /*8ae0*/  SYNCS.ARRIVE.TRANS64.RED.A1T0 RZ, [UR12], RZ ;  /* 0x000000ffffff79a7 */ /* 0x000fe2000810040c */
[----:B------:R-:W-:Y:S05]  /*8af0*/  @P1 BRA `(.L_x_24) ;  /* 0x0000000000041947 */ /* 0x000fea0003800000 */
[----:B------:R-:W-:Y:S01]  /*8b00*/  BPT.TRAP 0x1 ;  /* 0x000000040000795c */ /* 0x000fe20000300000 */
.L_x_24:
[----:B------:R-:W-:Y:S01]  /*8b10*/  UIADD3 UR6, UR6, 0x1, URZ ;  /* 0x0000000106067890 */ /* 0x000fe2000fffe03f */
[C---:B-----5:R-:W-:Y:S01]  /*8b20*/  ISETP.GT.AND P1, PT, R3.reuse, 0x1, PT ;  /* 0x000000010300780c */ /* 0x060fe20003f24270 */
[----:B------:R-:W-:Y:S01]  /*8b30*/  UIADD3 UR7, UR7, 0x1, URZ ;  /* 0x0000000107077890 */ /* 0x000fe2000fffe03f */
[----:B------:R-:W-:Y:S01]  /*8b40*/  VIADD R3, R3, 0xffffffff ;  /* 0xffffffff03037836 */ /* 0x000fe20000000000 */
[----:B------:R-:W-:Y:S02]  /*8b50*/  UISETP.NE.AND UP0, UPT, UR6, 0x2, UPT ;  /* 0x000000020600788c */ /* 0x000fe4000bf05270 */
[----:B------:R-:W-:Y:S02]  /*8b60*/  UISETP.NE.AND UP1, UPT, UR7, 0x2, UPT ;  /* 0x000000020700788c */ /* 0x000fe4000bf25270 */
[----:B------:R-:W-:Y:S02]  /*8b70*/  USEL UR8, URZ, 0x1, UP0 ;  /* 0x000000013f087887 */ /* 0x000fe40008000000 */
[----:B------:R-:W-:-:S02]  /*8b80*/  USEL UR6, UR6, URZ, UP0 ;  /* 0x0000003f06067287 */ /* 0x000fc40008000000 */
[----:B------:R-:W-:Y:S02]  /*8b90*/  USEL UR7, UR7, URZ, UP1 ;  /* 0x0000003f07077287 */ /* 0x000fe40008800000 */
[----:B------:R-:W-:Y:S01]  /*8ba0*/  LOP3.LUT R0, R0, UR8, RZ, 0x3c, !PT ;  /* 0x0000000800007c12 */ /* 0x000fe2000f8e3cff */
[----:B------:R-:W-:Y:S09]  /*8bb0*/  @P1 BRA `(.L_x_25) ;  /* 0xffffffbc00641947 */ /* 0x000ff2000383ffff */
.L_x_18:
[----:B------:R-:W0:Y:S02]  /*8bc0*/  LDC R0, c[0x0][0x28c] ;  /* 0x0000a300ff007b82 */ /* 0x000e240000000800 */
[----:B0-----:R-:W-:-:S13]  /*8bd0*/  ISETP.GE.AND P1, PT, R0, 0x1, PT ;  /* 0x000000010000780c */ /* 0x001fda0003f26270 */
[----:B------:R-:W-:Y:S05]  /*8be0*/  @!P1 BRA `(.L_x_26) ;  /* 0x0000000000449947 */ /* 0x000fea0003800000 */
[----:B------:R-:W-:Y:S05]  /*8bf0*/  @!P0 BRA `(.L_x_27) ;  /* 0x0000000000048947 */ /* 0x000fea0003800000 */
[----:B------:R-:W-:Y:S01]  /*8c00*/  BPT.TRAP 0x1 ;  /* 0x000000040000795c */ /* 0x000fe20000300000 */
.L_x_27:
[----:B------:R-:W0:Y:S01]  /*8c10*/  S2UR UR6, SR_CgaCtaId ;  /* 0x00000000000679c3 */ /* 0x000e220000008800 */
[----:B------:R-:W-:Y:S01]  /*8c20*/  UISETP.LT.AND UP0, UPT, UR44, 0x1, UPT ;  /* 0x000000012c00788c */ /* 0x000fe2000bf01270 */
[----:B------:R-:W-:-:S03]  /*8c30*/  UMOV UR5, 0x400 ;  /* 0x0000040000057882 */ /* 0x000fc60000000000 */
[----:B------:R-:W-:Y:S02]  /*8c40*/  USEL UR4, UR44, 0x1, UP0 ;  /* 0x000000012c047887 */ /* 0x000fe40008000000 */
[----:B------:R-:W-:Y:S02]  /*8c50*/  UISETP.GT.U32.AND UP0, UPT, UR40, 0x1, UPT ;  /* 0x000000012800788c */ /* 0x000fe4000bf04070 */
[----:B------:R-:W-:-:S04]  /*8c60*/  UIADD3 UR4, UR39, UR44, -UR4 ;  /* 0x0000002c27047290 */ /* 0x000fc8000fffe804 */
[----:B------:R-:W-:Y:S01]  /*8c70*/  USHF.L.U32 UR4, UR4, 0x3, URZ ;  /* 0x0000000304047899 */ /* 0x000fe2000800063f */
[----:B------:R-:W-:-:S03]  /*8c80*/  PLOP3.LUT P0, PT, PT, PT, UP0, 0x80, 0x0 ;  /* 0x000000000000781c */ /* 0x000fc60003f0f008 */
[----:B------:R-:W-:Y:S02]  /*8c90*/  ULOP3.LUT UR4, UR4, 0x8, URZ, 0xc0, !UPT ;  /* 0x0000000804047892 */ /* 0x000fe4000f8ec03f */
[----:B0-----:R-:W-:-:S04]  /*8ca0*/  ULEA UR5, UR6, UR5, 0x18 ;  /* 0x0000000506057291 */ /* 0x001fc8000f8ec03f */
[----:B------:R-:W-:-:S04]  /*8cb0*/  UIADD3 UR4, UR5, 0x10, UR4 ;  /* 0x0000001005047890 */ /* 0x000fc8000fffe004 */
[----:B------:R-:W-:-:S09]  /*8cc0*/  UPRMT UR4, URZ, 0x654, UR4 ;  /* 0x000006543f047896 */ /* 0x000fd20008000004 */
[----:B------:R-:W-:Y:S01]  /*8cd0*/  SYNCS.ARRIVE.TRANS64.RED.A1T0 RZ, [UR4], RZ ;  /* 0x000000ffffff79a7 */ /* 0x000fe20008100404 */
[----:B------:R-:W-:Y:S05]  /*8ce0*/  @P0 BRA `(.L_x_26) ;  /* 0x0000000000040947 */ /* 0x000fea0003800000 */
[----:B------:R-:W-:Y:S01]  /*8cf0*/  BPT.TRAP 0x1 ;  /* 0x000000040000795c */ /* 0x000fe20000300000 */
.L_x_26:
[----:B------:R-:W0:Y:S01]  /*8d00*/  S2R R8, SR_TID.X ;  /* 0x0000000000087919 */ /* 0x000e220000002100 */
[----:B------:R-:W-:Y:S01]  /*8d10*/  IMAD.MOV.U32 R19, RZ, RZ, 0x6540 ;  /* 0x00006540ff137424 */ /* 0x000fe200078e00ff */
[----:B------:R-:W-:Y:S01]  /*8d20*/  USHF.R.S32.HI UR10, URZ, 0x1f, UR43 ;  /* 0x0000001f3f0a7899 */ /* 0x000fe2000801142b */
[----:B-----5:R-:W-:Y:S01]  /*8d30*/  LOP3.LUT R4, R162, 0x1, RZ, 0xc0, !PT ;  /* 0x00000001a2047812 */ /* 0x020fe200078ec0ff */
[----:B------:R-:W-:Y:S01]  /*8d40*/  ULDC.64 UR8, c[0x0][0x5d0] ;  /* 0x0001740000087ab9 */ /* 0x000fe20000000a00 */
[----:B------:R-:W-:Y:S01]  /*8d50*/  UIADD3 UR39, UR44, UR39, URZ ;  /* 0x000000272c277290 */ /* 0x000fe2000fffe03f */
[----:B------:R-:W-:Y:S01]  /*8d60*/  IMAD.U32 R6, RZ, RZ, UR8 ;  /* 0x00000008ff067e24 */ /* 0x000fe2000f8e00ff */
[----:B------:R-:W-:Y:S01]  /*8d70*/  UIMAD UR4, UR10, UR8, URZ ;  /* 0x000000080a0472a4 */ /* 0x000fe2000f8e023f */
[----:B------:R-:W-:Y:S01]  /*8d80*/  IMAD.SHL.U32 R3, R4, 0x40, RZ ;  /* 0x0000004004037824 */ /* 0x000fe200078e00ff */
[----:B------:R-:W-:Y:S02]  /*8d90*/  UIMAD.WIDE UR6, UR41, 0x100, URZ ;  /* 0x00000100290678a5 */ /* 0x000fe4000f8e023f */
[----:B------:R-:W-:Y:S01]  /*8da0*/  UIMAD UR4, UR43, UR9, UR4 ;  /* 0x000000092b0472a4 */ /* 0x000fe2000f8e0204 */
[----:B------:R-:W-:Y:S01]  /*8db0*/  ULDC UR8, c[0x0][0x288] ;  /* 0x0000a20000087ab9 */ /* 0x000fe20000000800 */
[----:B------:R-:W-:Y:S01]  /*8dc0*/  USHF.L.U32 UR41, UR41, 0x8, URZ ;  /* 0x0000000829297899 */ /* 0x000fe2000800063f */
[----:B------:R-:W-:Y:S01]  /*8dd0*/  ULDC UR5, c[0x0][0x284] ;  /* 0x0000a10000057ab9 */ /* 0x000fe20000000800 */
[----:B------:R-:W-:Y:S01]  /*8de0*/  UISETP.GT.U32.AND UP0, UPT, UR39, 0x1, UPT ;  /* 0x000000012700788c */ /* 0x000fe2000bf04070 */
[----:B------:R-:W-:-:S03]  /*8df0*/  IMAD.U32 R158, RZ, RZ, UR5 ;  /* 0x00000005ff9e7e24 */ /* 0x000fc6000f8e00ff */
[----:B------:R-:W-:Y:S01]  /*8e00*/  UISETP.LT.U32.AND UP0, UPT, UR44, 0x2, UP0 ;  /* 0x000000022c00788c */ /* 0x000fe20008701070 */
[C---:B0-----:R-:W-:Y:S01]  /*8e10*/  IMAD.SHL.U32 R18, R8.reuse, 0x2, RZ ;  /* 0x0000000208127824 */ /* 0x041fe200078e00ff */
[----:B------:R-:W-:Y:S02]  /*8e20*/  SHF.R.U32.HI R0, RZ, 0x2, R8 ;  /* 0x00000002ff007819 */ /* 0x000fe40000011608 */
[----:B------:R-:W-:Y:S02]  /*8e30*/  LOP3.LUT R5, R8, 0x60, RZ, 0xc0, !PT ;  /* 0x0000006008057812 */ /* 0x000fe400078ec0ff */
[----:B------:R-:W-:Y:S02]  /*8e40*/  LOP3.LUT R18, R18, 0x6, RZ, 0xc0, !PT ;  /* 0x0000000612127812 */ /* 0x000fe400078ec0ff */
[----:B------:R-:W-:Y:S02]  /*8e50*/  LOP3.LUT R0, R0, 0x7, RZ, 0xc0, !PT ;  /* 0x0000000700007812 */ /* 0x000fe400078ec0ff */
[----:B------:R-:W-:Y:S01]  /*8e60*/  PRMT R18, R18, R19, UR42 ;  /* 0x0000002a12127e16 */ /* 0x000fe20008000013 */
[----:B------:R-:W-:Y:S01]  /*8e70*/  USHF.L.U32 UR42, UR42, 0x8, URZ ;  /* 0x000000082a2a7899 */ /* 0x000fe2000800063f */
[----:B------:R-:W-:-:S02]  /*8e80*/  SHF.R.U32.HI R5, RZ, 0x1, R5 ;  /* 0x00000001ff057819 */ /* 0x000fc40000011605 */
[----:B------:R-:W-:Y:S01]  /*8e90*/  SHF.R.S32.HI R19, RZ, 0x1f, R18 ;  /* 0x0000001fff137819 */ /* 0x000fe20000011412 */
[----:B------:R-:W-:Y:S01]  /*8ea0*/  UISETP.GE.AND UP1, UPT, UR42, UR8, UPT ;  /* 0x000000082a00728c */ /* 0x000fe2000bf26270 */
[--C-:B------:R-:W-:Y:S02]  /*8eb0*/  LOP3.LUT R3, R3, 0x40, R0.reuse, 0xe2, !PT ;  /* 0x0000004003037812 */ /* 0x100fe400078ee200 */
[----:B------:R-:W-:Y:S01]  /*8ec0*/  IADD3 R0, RZ, -R5, -R0 ;  /* 0x80000005ff007210 */ /* 0x000fe20007ffe800 */
[----:B------:R-:W-:Y:S01]  /*8ed0*/  IMAD.WIDE.U32 R6, R6, UR43, R18 ;  /* 0x0000002b06067c25 */ /* 0x000fe2000f8e0012 */
[----:B------:R-:W-:Y:S01]  /*8ee0*/  UISETP.GE.OR UP1, UPT, UR41, UR5, UP1 ;  /* 0x000000052900728c */ /* 0x000fe20008f26670 */
[----:B------:R-:W-:Y:S01]  /*8ef0*/  LOP3.LUT R3, R3, UR6, R5, 0xfe, !PT ;  /* 0x0000000603037c12 */ /* 0x000fe2000f8efe05 */
[----:B------:R-:W-:Y:S01]  /*8f00*/  USEL UR5, URZ, 0x1, !UP0 ;  /* 0x000000013f057887 */ /* 0x000fe2000c000000 */
[----:B------:R-:W-:Y:S01]  /*8f10*/  IMAD R0, R4, -0x40, R0 ;  /* 0xffffffc004007824 */ /* 0x000fe200078e0200 */
[----:B------:R-:W-:Y:S01]  /*8f20*/  IADD3 R7, R7, UR4, RZ ;  /* 0x0000000407077c10 */ /* 0x000fe2000fffe0ff */
[----:B------:R-:W-:Y:S01]  /*8f30*/  USHF.R.U32.HI UR4, URZ, 0x1, UR39 ;  /* 0x000000013f047899 */ /* 0x000fe20008011627 */
[----:B------:R-:W-:Y:S01]  /*8f40*/  PLOP3.LUT P0, PT, PT, PT, UP1, 0x80, 0x0 ;  /* 0x000000000000781c */ /* 0x000fe20003f0f018 */
[----:B------:R-:W-:Y:S01]  /*8f50*/  IMAD.MOV.U32 R4, RZ, RZ, -0x2 ;  /* 0xfffffffeff047424 */ /* 0x000fe200078e00ff */
[----:B------:R-:W-:Y:S01]  /*8f60*/  IADD3 R158, R158, -UR41, R0 ;  /* 0x800000299e9e7c10 */ /* 0x000fe2000fffe000 */
[----:B------:R-:W-:Y:S01]  /*8f70*/  ULOP3.LUT UR4, UR4, 0x1, URZ, 0xc0, !UPT ;  /* 0x0000000104047892 */ /* 0x000fe2000f8ec03f */
[----:B------:R-:W-:Y:S01]  /*8f80*/  LOP3.LUT R0, R8, 0x3, RZ, 0xc0, !PT ;  /* 0x0000000308007812 */ /* 0x000fe200078ec0ff */
[----:B------:R-:W-:-:S02]  /*8f90*/  ULOP3.LUT UR39, UR39, 0x1, URZ, 0xc0, !UPT ;  /* 0x0000000127277892 */ /* 0x000fc4000f8ec03f */
[----:B------:R-:W-:Y:S02]  /*8fa0*/  UISETP.NE.U32.AND UP2, UPT, UR4, 0x1, UPT ;  /* 0x000000010400788c */ /* 0x000fe4000bf45070 */
[----:B------:R-:W-:Y:S01]  /*8fb0*/  IMAD R0, R0, R4, UR8 ;  /* 0x0000000800007e24 */ /* 0x000fe2000f8e0204 */
[----:B------:R-:W-:Y:S01]  /*8fc0*/  UMOV UR41, 0xffffffff ;  /* 0xffffffff00297882 */ /* 0x000fe20000000000 */
[----:B------:R-:W-:Y:S02]  /*8fd0*/  UISETP.GT.U32.AND UP2, UPT, UR44, 0x1, !UP2 ;  /* 0x000000012c00788c */ /* 0x000fe4000d744070 */
[----:B------:R-:W-:Y:S02]  /*8fe0*/  VIADD R0, R0, -UR42 ;  /* 0x8000002a00007c36 */ /* 0x000fe40008000000 */
[----:B------:R-:W-:-:S04]  /*8ff0*/  USEL UR4, URZ, 0x1, !UP2 ;  /* 0x000000013f047887 */ /* 0x000fc8000d000000 */
[----:B------:R-:W-:Y:S01]  /*9000*/  ULOP3.LUT UR38, UR4, UR38, UR5, 0x96, !UPT ;  /* 0x0000002604267292 */ /* 0x000fe2000f8e9605 */
[----:B------:R-:W-:Y:S11]  /*9010*/  @P0 BRA `(.L_x_28) ;  /* 0x000000fc00a80947 */ /* 0x000ff60003800000 */
[----:B------:R-:W-:Y:S01]  /*9020*/  FSETP.NEU.AND P0, PT, R16, RZ, PT ;  /* 0x000000ff1000720b */ /* 0x000fe20003f0d000 */
[----:B------:R-:W-:Y:S01]  /*9030*/  ULDC.64 UR8, c[0x0][0x5c8] ;  /* 0x0001720000087ab9 */ /* 0x000fe20000000a00 */
[----:B------:R-:W-:Y:S01]  /*9040*/  ISETP.GT.AND P3, PT, R158, RZ, PT ;  /* 0x000000ff9e00720c */ /* 0x000fe20003f64270 */
[----:B------:R-:W-:Y:S01]  /*9050*/  UIMAD UR4, UR7, UR8, URZ ;  /* 0x00000008070472a4 */ /* 0x000fe2000f8e023f */
[----:B------:R-:W-:Y:S01]  /*9060*/  IMAD.U32 R10, RZ, RZ, UR9 ;  /* 0x00000009ff0a7e24 */ /* 0x000fe2000f8e00ff */
[----:B------:R-:W-:Y:S01]  /*9070*/  BSSY B0, `(.L_x_28) ;  /* 0x0000fe4000007945 */ /* 0x000fe20003800000 */
[----:B------:R-:W-:Y:S01]  /*9080*/  IMAD.WIDE.U32 R6, R3, UR8, R6 ;  /* 0x0000000803067c25 */ /* 0x000fe2000f8e0006 */
[----:B------:R-:W-:-:S03]  /*9090*/  ISETP.GT.AND P1, PT, R0, RZ, P3 ;  /* 0x000000ff0000720c */ /* 0x000fc60001f24270 */
[----:B------:R-:W-:-:S04]  /*90a0*/  IMAD R10, R3, R10, UR4 ;  /* 0x00000004030a7e24 */ /* 0x000fc8000f8e020a */
[----:B------:R-:W-:Y:S01]  /*90b0*/  IMAD.IADD R10, R7, 0x1, R10 ;  /* 0x00000001070a7824 */ /* 0x000fe200078e020a */
[----:B------:R-:W-:Y:S06]  /*90c0*/  @!P0 BRA `(.L_x_29) ;  /* 0x000000ac00448947 */ /* 0x000fec0003800000 */
[----:B------:R-:W0:Y:S01]  /*90d0*/  LDC.64 R22, c[0x0][0x5b8] ;  /* 0x00016e00ff167b82 */ /* 0x000e220000000a00 */
[----:B------:R-:W2:Y:S01]  /*90e0*/  LDL.LU R11, [R1] ;  /* 0x00000000010b7983 */ /* 0x000ea20000300800 */
[----:B------:R-:W-:-:S06]  /*90f0*/  ULDC.64 UR4, c[0x0][0x5c0] ;  /* 0x0001700000047ab9 */ /* 0x000fcc0000000a00 */
[----:B------:R-:W1:Y:S08]  /*9100*/  LDC.64 R14, c[0x0][0x5b0] ;  /* 0x00016c00ff0e7b82 */ /* 0x000e700000000a00 */
[----:B------:R-:W3:Y:S01]  /*9110*/  LDC.64 R12, c[0x0][0x5a8] ;  /* 0x00016a00ff0c7b82 */ /* 0x000ee20000000a00 */
[C---:B0-----:R-:W-:Y:S02]  /*9120*/  IMAD R159, R22.reuse, UR10, RZ ;  /* 0x0000000a169f7c24 */ /* 0x041fe4000f8e02ff */
[----:B------:R-:W-:-:S04]  /*9130*/  IMAD.WIDE.U32 R152, R22, UR43, R18 ;  /* 0x0000002b16987c25 */ /* 0x000fc8000f8e0012 */
[----:B------:R-:W-:Y:S02]  /*9140*/  IMAD R159, R23, UR43, R159 ;  /* 0x0000002b179f7c24 */ /* 0x000fe4000f8e029f */
[----:B-1----:R-:W-:Y:S02]  /*9150*/  IMAD R156, R14, UR7, RZ ;  /* 0x000000070e9c7c24 */ /* 0x002fe4000f8e02ff */
[----:B------:R-:W-:Y:S02]  /*9160*/  IMAD.IADD R21, R153, 0x1, R159 ;  /* 0x0000000199157824 */ /* 0x000fe400078e029f */
[----:B------:R-:W-:Y:S02]  /*9170*/  IMAD.MOV.U32 R20, RZ, RZ, R152 ;  /* 0x000000ffff147224 */ /* 0x000fe400078e0098 */
[C---:B------:R-:W-:Y:S02]  /*9180*/  IMAD R156, R3.reuse, R15, R156 ;  /* 0x0000000f039c7224 */ /* 0x040fe400078e029c */
[----:B------:R-:W-:-:S04]  /*9190*/  IMAD.WIDE.U32 R4, R3, R14, R20 ;  /* 0x0000000e03047225 */ /* 0x000fc800078e0014 */
[----:B------:R-:W-:Y:S01]  /*91a0*/  IMAD.IADD R5, R5, 0x1, R156 ;  /* 0x0000000105057824 */ /* 0x000fe200078e029c */
[----:B---3--:R-:W-:-:S04]  /*91b0*/  LEA R8, P0, R4, R12, 0x2 ;  /* 0x0000000c04087211 */ /* 0x008fc800078010ff */
[----:B------:R-:W-:-:S05]  /*91c0*/  LEA.HI.X R9, R4, R13, R5, 0x2, P0 ;  /* 0x0000000d04097211 */ /* 0x000fca00000f1405 */
[----:B------:R-:W3:Y:S01]  /*91d0*/  @P1 LDG.E.LTC128B R23, desc[UR36][R8.64] ;  /* 0x0000002408171981 */ /* 0x000ee2000c1e1920 */
[C---:B------:R-:W-:Y:S01]  /*91e0*/  LEA R4, P0, R6.reuse, UR4, 0x2 ;  /* 0x0000000406047c11 */ /* 0x040fe2000f8010ff */
[----:B------:R-:W-:Y:S03]  /*91f0*/  BSSY B1, `(.L_x_30) ;  /* 0x0000010000017945 */ /* 0x000fe60003800000 */
[----:B------:R-:W-:Y:S02]  /*9200*/  LEA.HI.X R5, R6, UR5, R10, 0x2, P0 ;  /* 0x0000000506057c11 */ /* 0x000fe400080f140a */
[----:B---3--:R-:W-:-:S05]  /*9210*/  LOP3.LUT R7, R23, 0xffffe000, RZ, 0xc0, !PT ;  /* 0xffffe00017077812 */ /* 0x008fca00078ec0ff */
[----:B------:R-:W-:-:S04]  /*9220*/  FMUL R7, R7, R16 ;  /* 0x0000001007077220 */ /* 0x000fc80000400000 */
[----:B--2---:R-:W-:-:S05]  /*9230*/  FFMA R7, R11, R2, R7 ;  /* 0x000000020b077223 */ /* 0x004fca0000000007 */
[----:B------:R-:W-:-:S05]  /*9240*/  F2FP.TF32.F32.PACK_B R7, R7 ;  /* 0x00000007ff07723e */ /* 0x000fca00024050ff */
[----:B------:R0:W-:Y:S02]  /*9250*/  @P1 STG.E desc[UR36][R4.64], R7 ;  /* 0x0000000704001986 */ /* 0x0001e4000c101924 */
[----:B0-----:R-:W-:-:S04]  /*9260*/  IMAD.WIDE.U32 R6, R3, R14, R18 ;  /* 0x0000000e03067225 */ /* 0x001fc800078e0012 */
[----:B------:R-:W-:Y:S02]  /*9270*/  IMAD.IADD R7, R156, 0x1, R7 ;  /* 0x000000019c077824 */ /* 0x000fe400078e0207 */
[----:B------:R-:W-:-:S04]  /*9280*/  IMAD.WIDE.U32 R6, R22, UR43, R6 ;  /* 0x0000002b16067c25 */ /* 0x000fc8000f8e0006 */
[----:B------:R-:W-:Y:S01]  /*9290*/  IMAD.IADD R7, R159, 0x1, R7 ;  /* 0x000000019f077824 */ /* 0x000fe200078e0207 */
[----:B------:R-:W-:-:S04]  /*92a0*/  LEA R10, P0, R6, R12, 0x2 ;  /* 0x0000000c060a7211 */ /* 0x000fc800078010ff */
[----:B------:R-:W-:Y:S02]  /*92b0*/  LEA.HI.X R11, R6, R13, R7, 0x2, P0 ;  /* 0x0000000d060b7211 */ /* 0x000fe400000f1407 */
[----:B------:R-:W-:-:S13]  /*92c0*/  ISETP.GT.AND P0, PT, R0, 0x1, P3 ;  /* 0x000000010000780c */ /* 0x000fda0001f04270 */
[----:B------:R-:W-:Y:S05]  /*92d0*/  @!P0 BRA `(.L_x_31) ;  /* 0x0000000000048947 */ /* 0x000fea0003800000 */
[----:B------:R0:W5:Y:S02]  /*92e0*/  LDG.E.LTC128B R23, desc[UR36][R10.64+0x4] ;  /* 0x000004240a177981 */ /* 0x000164000c1e1920 */
.L_x_31:
[----:B------:R-:W-:Y:S05]  /*92f0*/  BSYNC B1 ;  /* 0x0000000000017941 */ /* 0x000fea0003800000 */
.L_x_30:
[----:B------:R-:W2:Y:S01]  /*9300*/  LDL.LU R7, [R1+0x4] ;  /* 0x0000040001077983 */ /* 0x000ea20000300800 */
[----:B-----5:R-:W-:Y:S02]  /*9310*/  LOP3.LUT R6, R23, 0xffffe000, RZ, 0xc0, !PT ;  /* 0xffffe00017067812 */ /* 0x020fe400078ec0ff */
[C---:B------:R-:W-:Y:S01]  /*9320*/  SHF.L.U64.HI R155, R14.reuse, 0x3, R15 ;  /* 0x000000030e9b7819 */ /* 0x040fe2000001020f */
[----:B------:R-:W3:Y:S01]  /*9330*/  LDL.LU R157, [R1+0x8] ;  /* 0x00000800019d7983 */ /* 0x000ee20000300800 */
[----:B------:R-:W-:Y:S01]  /*9340*/  SHF.L.U32 R154, R14, 0x3, RZ ;  /* 0x000000030e9a7819 */ /* 0x000fe200000006ff */
[----:B------:R-:W-:-:S04]  /*9350*/  FMUL R6, R6, R16 ;  /* 0x0000001006067220 */ /* 0x000fc80000400000 */
[----:B--2---:R-:W-:-:S05]  /*9360*/  FFMA R6, R7, R2, R6 ;  /* 0x0000000207067223 */ /* 0x004fca0000000006 */
[----:B------:R-:W-:-:S05]  /*9370*/  F2FP.TF32.F32.PACK_B R6, R6 ;  /* 0x00000006ff06723e */ /* 0x000fca00024050ff */
[----:B------:R1:W-:Y:S01]  /*9380*/  @P0 STG.E desc[UR36][R4.64+0x4], R6 ;  /* 0x0000040604000986 */ /* 0x0003e2000c101924 */
[----:B------:R-:W-:-:S04]  /*9390*/  ISETP.GT.AND P0, PT, R158, 0x8, PT ;  /* 0x000000089e00780c */ /* 0x000fc80003f04270 */
[----:B------:R-:W-:Y:S01]  /*93a0*/  ISETP.GT.AND P1, PT, R0, RZ, P0 ;  /* 0x000000ff0000720c */ /* 0x000fe20000724270 */
[----:B-1----:R-:W-:-:S04]  /*93b0*/  IMAD.WIDE.U32 R6, R3, R14, R154 ;  /* 0x0000000e03067225 */ /* 0x002fc800078e009a */
[----:B------:R-:W-:Y:S01]  /*93c0*/  IMAD.IADD R156, R156, 0x1, R7 ;  /* 0x000000019c9c7824 */ /* 0x000fe200078e0207 */
[----:B------:R-:W-:-:S05]  /*93d0*/  IADD3 R7, P2, R152, R6, RZ ;  /* 0x0000000698077210 */ /* 0x000fca0007f5e0ff */
[----:B------:R-:W-:Y:S01]  /*93e0*/  IMAD.X R9, R156, 0x1, R21, P2 ;  /* 0x000000019c097824 */ /* 0x000fe200010e0615 */
[----:B------:R-:W-:-:S04]  /*93f0*/  LEA R8, P2, R7, R12, 0x2 ;  /* 0x0000000c07087211 */ /* 0x000fc800078410ff */
[----:B------:R-:W-:-:S05]  /*9400*/  LEA.HI.X R9, R7, R13, R9, 0x2, P2 ;  /* 0x0000000d07097211 */ /* 0x000fca00010f1409 */
[----:B------:R1:W2:Y:S01]  /*9410*/  @P1 LDG.E.LTC128B R23, desc[UR36][R8.64] ;  /* 0x0000002408171981 */ /* 0x0002a2000c1e1920 */
[----:B------:R-:W-:Y:S01]  /*9420*/  IADD3 R6, P2, R18, R6, RZ ;  /* 0x0000000612067210 */ /* 0x000fe20007f5e0ff */
[----:B------:R-:W-:Y:S01]  /*9430*/  IMAD.U32 R161, RZ, RZ, UR8 ;  /* 0x00000008ffa17e24 */ /* 0x000fe2000f8e00ff */
[----:B------:R-:W-:Y:S01]  /*9440*/  ISETP.GT.AND P4, PT, R0, 0x1, P0 ;  /* 0x000000010000780c */ /* 0x000fe20000784270 */
[----:B------:R-:W-:Y:S01]  /*9450*/  IMAD.U32 R160, RZ, RZ, UR9 ;  /* 0x00000009ffa07e24 */ /* 0x000fe2000f8e00ff */
[----:B------:R-:W-:Y:S01]  /*9460*/  BSSY B1, `(.L_x_32) ;  /* 0x0000012000017945 */ /* 0x000fe20003800000 */
[----:B------:R-:W-:Y:S02]  /*9470*/  IMAD.X R7, R19, 0x1, R156, P2 ;  /* 0x0000000113077824 */ /* 0x000fe400010e069c */
[----:B------:R-:W-:Y:S02]  /*9480*/  IMAD.SHL.U32 R161, R161, 0x20, RZ ;  /* 0x00000020a1a17824 */ /* 0x000fe400078e00ff */
[----:B------:R-:W-:-:S04]  /*9490*/  IMAD.WIDE.U32 R6, R22, UR43, R6 ;  /* 0x0000002b16067c25 */ /* 0x000fc8000f8e0006 */
[----:B------:R-:W-:Y:S01]  /*94a0*/  IMAD.IADD R7, R159, 0x1, R7 ;  /* 0x000000019f077824 */ /* 0x000fe200078e0207 */
[----:B-1----:R-:W-:-:S04]  /*94b0*/  LEA R8, P2, R6, R12, 0x2 ;  /* 0x0000000c06087211 */ /* 0x002fc800078410ff */
[----:B------:R-:W-:Y:S01]  /*94c0*/  LEA.HI.X R9, R6, R13, R7, 0x2, P2 ;  /* 0x0000000d06097211 */ /* 0x000fe200010f1407 */
[----:B------:R-:W-:-:S05]  /*94d0*/  IMAD.U32 R6, RZ, RZ, UR8 ;  /* 0x00000008ff067e24 */ /* 0x000fca000f8e00ff */
[----:B------:R-:W-:Y:S02]  /*94e0*/  SHF.L.U64.HI R160, R6, 0x5, R160 ;  /* 0x0000000506a07819 */ /* 0x000fe400000102a0 */
[----:B------:R-:W-:-:S05]  /*94f0*/  IADD3 R6, P2, R161, R4, RZ ;  /* 0x00000004a1067210 */ /* 0x000fca0007f5e0ff */
[----:B------:R-:W-:Y:S01]  /*9500*/  IMAD.X R7, R160, 0x1, R5, P2 ;  /* 0x00000001a0077824 */ /* 0x000fe200010e0605 */
[----:B--2---:R-:W-:-:S05]  /*9510*/  LOP3.LUT R156, R23, 0xffffe000, RZ, 0xc0, !PT ;  /* 0xffffe000179c7812 */ /* 0x004fca00078ec0ff */
[----:B------:R-:W-:-:S04]  /*9520*/  FMUL R156, R156, R16 ;  /* 0x000000109c9c7220 */ /* 0x000fc80000400000 */
[----:B---3--:R-:W-:-:S05]  /*9530*/  FFMA R156, R157, R2, R156 ;  /* 0x000000029d9c7223 */ /* 0x008fca000000009c */
[----:B------:R-:W-:-:S05]  /*9540*/  F2FP.TF32.F32.PACK_B R156, R156 ;  /* 0x0000009cff9c723e */ /* 0x000fca00024050ff */
[----:B------:R1:W-:Y:S01]  /*9550*/  @P1 STG.E desc[UR36][R6.64], R156 ;  /* 0x0000009c06001986 */ /* 0x0003e2000c101924 */
[----:B------:R-:W-:Y:S05]  /*9560*/  @!P4 BRA `(.L_x_33) ;  /* 0x000000000004c947 */ /* 0x000fea0003800000 */
[----:B------:R2:W5:Y:S02]  /*9570*/  LDG.E.LTC128B R23, desc[UR36][R8.64+0x4] ;  /* 0x0000042408177981 */ /* 0x000564000c1e1920 */
.L_x_33:
[----:B------:R-:W-:Y:S05]  /*9580*/  BSYNC B1 ;  /* 0x0000000000017941 */ /* 0x000fea0003800000 */
.L_x_32:
[----:B------:R-:W3:Y:S01]  /*9590*/  LDL.LU R157, [R1+0xc] ;  /* 0x00000c00019d7983 */ /* 0x000ee20000300800 */
[----:B-1---5:R-:W-:Y:S01]  /*95a0*/  LOP3.LUT R156, R23, 0xffffe000, RZ, 0xc0, !PT ;  /* 0xffffe000179c7812 */ /* 0x022fe200078ec0ff */
[----:B------:R-:W-:Y:S01]  /*95b0*/  BSSY B1, `(.L_x_34) ;  /* 0x0000009000017945 */ /* 0x000fe20003800000 */
[----:B------:R-:W-:-:S03]  /*95c0*/  ISETP.GT.AND P1, PT, R0, 0x8, P3 ;  /* 0x000000080000780c */ /* 0x000fc60001f24270 */
[----:B------:R-:W-:-:S04]  /*95d0*/  FMUL R156, R156, R16 ;  /* 0x000000109c9c7220 */ /* 0x000fc80000400000 */
[----:B---3--:R-:W-:-:S05]  /*95e0*/  FFMA R156, R157, R2, R156 ;  /* 0x000000029d9c7223 */ /* 0x008fca000000009c */
[----:B------:R-:W-:-:S05]  /*95f0*/  F2FP.TF32.F32.PACK_B R156, R156 ;  /* 0x0000009cff9c723e */ /* 0x000fca00024050ff */
[----:B------:R1:W-:Y:S02]  /*9600*/  @P4 STG.E desc[UR36][R6.64+0x4], R156 ;  /* 0x0000049c06004986 */ /* 0x0003e4000c101924 */
[----:B-1----:R-:W-:Y:S01]  /*9610*/  IMAD.MOV.U32 R156, RZ, RZ, R23 ;  /* 0x000000ffff9c7224 */ /* 0x002fe200078e0017 */
[----:B------:R-:W-:Y:S06]  /*9620*/  @!P1 BRA `(.L_x_35) ;  /* 0x0000000000049947 */ /* 0x000fec0003800000 */
[----:B------:R1:W5:Y:S02]  /*9630*/  LDG.E.LTC128B R156, desc[UR36][R10.64+0x20] ;  /* 0x000020240a9c7981 */ /* 0x000364000c1e1920 */
.L_x_35:
[----:B------:R-:W-:Y:S05]  /*9640*/  BSYNC B1 ;  /* 0x0000000000017941 */ /* 0x000fea0003800000 */
.L_x_34:
[----:B------:R-:W3:Y:S01]  /*9650*/  LDL.LU R157, [R1+0x10] ;  /* 0x00001000019d7983 */ /* 0x000ee20000300800 */
[----:B-----5:R-:W-:Y:S01]  /*9660*/  LOP3.LUT R23, R156, 0xffffe000, RZ, 0xc0, !PT ;  /* 0xffffe0009c177812 */ /* 0x020fe200078ec0ff */
[----:B------:R-:W-:Y:S01]  /*9670*/  BSSY B1, `(.L_x_36) ;  /* 0x0000008000017945 */ /* 0x000fe20003800000 */
[----:B------:R-:W-:-:S03]  /*9680*/  ISETP.GT.AND P2, PT, R0, 0x9, P3 ;  /* 0x000000090000780c */ /* 0x000fc60001f44270 */
[----:B------:R-:W-:-:S04]  /*9690*/  FMUL R23, R23, R16 ;  /* 0x0000001017177220 */ /* 0x000fc80000400000 */
[----:B---3--:R-:W-:-:S05]  /*96a0*/  FFMA R23, R157, R2, R23 ;  /* 0x000000029d177223 */ /* 0x008fca0000000017 */
[----:B------:R-:W-:-:S05]  /*96b0*/  F2FP.TF32.F32.PACK_B R23, R23 ;  /* 0x00000017ff17723e */ /* 0x000fca00024050ff */
[----:B------:R3:W-:Y:S01]  /*96c0*/  @P1 STG.E desc[UR36][R4.64+0x20], R23 ;  /* 0x0000201704001986 */ /* 0x0007e2000c101924 */
[----:B------:R-:W-:Y:S05]  /*96d0*/  @!P2 BRA `(.L_x_37) ;  /* 0x000000000004a947 */ /* 0x000fea0003800000 */
[----:B------:R4:W5:Y:S02]  /*96e0*/  LDG.E.LTC128B R156, desc[UR36][R10.64+0x24] ;  /* 0x000024240a9c7981 */ /* 0x000964000c1e1920 */
.L_x_37:
[----:B------:R-:W-:Y:S05]  /*96f0*/  BSYNC B1 ;  /* 0x0000000000017941 */ /* 0x000fea0003800000 */
.L_x_36:
[----:B------:R-:W2:Y:S01]  /*9700*/  LDL.LU R157, [R1+0x14] ;  /* 0x00001400019d7983 */ /* 0x000ea20000300800 */
[----:B---3-5:R-:W-:Y:S01]  /*9710*/  LOP3.LUT R23, R156, 0xffffe000, RZ, 0xc0, !PT ;  /* 0xffffe0009c177812 */ /* 0x028fe200078ec0ff */
[----:B------:R-:W-:Y:S01]  /*9720*/  BSSY B1, `(.L_x_38) ;  /* 0x0000008000017945 */ /* 0x000fe20003800000 */
[----:B------:R-:W-:-:S03]  /*9730*/  ISETP.GT.AND P1, PT, R0, 0x8, P0 ;  /* 0x000000080000780c */ /* 0x000fc60000724270 */
[----:B------:R-:W-:-:S04]  /*9740*/  FMUL R23, R23, R16 ;  /* 0x0000001017177220 */ /* 0x000fc80000400000 */
[----:B--2---:R-:W-:-:S05]  /*9750*/  FFMA R23, R157, R2, R23 ;  /* 0x000000029d177223 */ /* 0x004fca0000000017 */
[----:B------:R-:W-:-:S05]  /*9760*/  F2FP.TF32.F32.PACK_B R23, R23 ;  /* 0x00000017ff17723e */ /* 0x000fca00024050ff */
[----:B------:R2:W-:Y:S01]  /*9770*/  @P2 STG.E desc[UR36][R4.64+0x24], R23 ;  /* 0x0000241704002986 */ /* 0x0005e2000c101924 */
[----:B------:R-:W-:Y:S05]  /*9780*/  @!P1 BRA `(.L_x_39) ;  /* 0x0000000000049947 */ /* 0x000fea0003800000 */
[----:B------:R3:W5:Y:S02]  /*9790*/  LDG.E.LTC128B R156, desc[UR36][R8.64+0x20] ;  /* 0x00002024089c7981 */ /* 0x000764000c1e1920 */
.L_x_39:
[----:B------:R-:W-:Y:S05]  /*97a0*/  BSYNC B1 ;  /* 0x0000000000017941 */ /* 0x000fea0003800000 */
.L_x_38:
[----:B------:R-:W4:Y:S01]  /*97b0*/  LDL.LU R157, [R1+0x18] ;  /* 0x00001800019d7983 */ /* 0x000f220000300800 */
[----:B--2--5:R-:W-:Y:S01]  /*97c0*/  LOP3.LUT R23, R156, 0xffffe000, RZ, 0xc0, !PT ;  /* 0xffffe0009c177812 */ /* 0x024fe200078ec0ff */
[----:B------:R-:W-:Y:S01]  /*97d0*/  BSSY B1, `(.L_x_40) ;  /* 0x0000008000017945 */ /* 0x000fe20003800000 */
[----:B------:R-:W-:-:S03]  /*97e0*/  ISETP.GT.AND P2, PT, R0, 0x9, P0 ;  /* 0x000000090000780c */ /* 0x000fc60000744270 */
[----:B------:R-:W-:-:S04]  /*97f0*/  FMUL R23, R23, R16 ;  /* 0x0000001017177220 */ /* 0x000fc80000400000 */
[----:B----4-:R-:W-:-:S05]  /*9800*/  FFMA R23, R157, R2, R23 ;  /* 0x000000029d177223 */ /* 0x010fca0000000017 */
[----:B------:R-:W-:-:S05]  /*9810*/  F2FP.TF32.F32.PACK_B R23, R23 ;  /* 0x00000017ff17723e */ /* 0x000fca00024050ff */
[----:B------:R2:W-:Y:S01]  /*9820*/  @P1 STG.E desc[UR36][R6.64+0x20], R23 ;  /* 0x0000201706001986 */ /* 0x0005e2000c101924 */
[----:B------:R-:W-:Y:S05]  /*9830*/  @!P2 BRA `(.L_x_41) ;  /* 0x000000000004a947 */ /* 0x000fea0003800000 */
[----:B------:R4:W5:Y:S02]  /*9840*/  LDG.E.LTC128B R156, desc[UR36][R8.64+0x24] ;  /* 0x00002424089c7981 */ /* 0x000964000c1e1920 */
.L_x_41:
[----:B------:R-:W-:Y:S05]  /*9850*/  BSYNC B1 ;  /* 0x0000000000017941 */ /* 0x000fea0003800000 */
.L_x_40:
[----:B------:R-:W3:Y:S01]  /*9860*/  LDL.LU R157, [R1+0x1c] ;  /* 0x00001c00019d7983 */ /* 0x000ee20000300800 */
[----:B--2--5:R-:W-:Y:S01]  /*9870*/  LOP3.LUT R23, R156, 0xffffe000, RZ, 0xc0, !PT ;  /* 0xffffe0009c177812 */ /* 0x024fe200078ec0ff */
        /* <DEDUP_REMOVED lines=8> */
.L_x_43:
[----:B------:R-:W-:Y:S05]  /*9900*/  BSYNC B1 ;  /* 0x0000000000017941 */ /* 0x000fea0003800000 */
.L_x_42:
        /* <DEDUP_REMOVED lines=10> */
.L_x_45:
[----:B------:R-:W-:Y:S05]  /*99b0*/  BSYNC B1 ;  /* 0x0000000000017941 */ /* 0x000fea0003800000 */
.L_x_44:
        /* <DEDUP_REMOVED lines=10> */
.L_x_47:
[----:B------:R-:W-:Y:S05]  /*9a60*/  BSYNC B1 ;  /* 0x0000000000017941 */ /* 0x000fea0003800000 */
.L_x_46:
        /* <DEDUP_REMOVED lines=10> */
.L_x_49:
[----:B------:R-:W-:Y:S05]  /*9b10*/  BSYNC B1 ;  /* 0x0000000000017941 */ /* 0x000fea0003800000 */
.L_x_48:
        /* <DEDUP_REMOVED lines=10> */
.L_x_51:
[----:B------:R-:W-:Y:S05]  /*9bc0*/  BSYNC B1 ;  /* 0x0000000000017941 */ /* 0x000fea0003800000 */
.L_x_50:
        /* <DEDUP_REMOVED lines=10> */
.L_x_53:
[----:B------:R-:W-:Y:S05]  /*9c70*/  BSYNC B1 ;  /* 0x0000000000017941 */ /* 0x000fea0003800000 */
.L_x_52:
        /* <DEDUP_REMOVED lines=10> */
.L_x_55:
[----:B------:R-:W-:Y:S05]  /*9d20*/  BSYNC B1 ;  /* 0x0000000000017941 */ /* 0x000fea0003800000 */
.L_x_54:
        /* <DEDUP_REMOVED lines=10> */
.L_x_57:
[----:B------:R-:W-:Y:S05]  /*9dd0*/  BSYNC B1 ;  /* 0x0000000000017941 */ /* 0x000fea0003800000 */
.L_x_56:
        /* <DEDUP_REMOVED lines=10> */
.L_x_59:
[----:B------:R-:W-:Y:S05]  /*9e80*/  BSYNC B1 ;  /* 0x0000000000017941 */ /* 0x000fea0003800000 */
.L_x_58:
        /* <DEDUP_REMOVED lines=10> */
.L_x_61:
[----:B------:R-:W-:Y:S05]  /*9f30*/  BSYNC B1 ;  /* 0x0000000000017941 */ /* 0x000fea0003800000 */
.L_x_60:
        /* <DEDUP_REMOVED lines=10> */
.L_x_63:
[----:B------:R-:W-:Y:S05]  /*9fe0*/  BSYNC B1 ;  /* 0x0000000000017941 */ /* 0x000fea0003800000 */
.L_x_62:
        /* <DEDUP_REMOVED lines=10> */
.L_x_65:
[----:B------:R-:W-:Y:S05]  /*a090*/  BSYNC B1 ;  /* 0x0000000000017941 */ /* 0x000fea0003800000 */
.L_x_64:
        /* <DEDUP_REMOVED lines=10> */
.L_x_67:
[----:B------:R-:W-:Y:S05]  /*a140*/  BSYNC B1 ;  /* 0x0000000000017941 */ /* 0x000fea0003800000 */
.L_x_66:
        /* <DEDUP_REMOVED lines=10> */
.L_x_69:
[----:B------:R-:W-:Y:S05]  /*a1f0*/  BSYNC B1 ;  /* 0x0000000000017941 */ /* 0x000fea0003800000 */
.L_x_68:
        /* <DEDUP_REMOVED lines=10> */
.L_x_71:
[----:B------:R-:W-:Y:S05]  /*a2a0*/  BSYNC B1 ;  /* 0x0000000000017941 */ /* 0x000fea0003800000 */
.L_x_70:
        /* <DEDUP_REMOVED lines=10> */
.L_x_73:
[----:B------:R-:W-:Y:S05]  /*a350*/  BSYNC B1 ;  /* 0x0000000000017941 */ /* 0x000fea0003800000 */
.L_x_72:
        /* <DEDUP_REMOVED lines=10> */
.L_x_75:
[----:B------:R-:W-:Y:S05]  /*a400*/  BSYNC B1 ;  /* 0x0000000000017941 */ /* 0x000fea0003800000 */
.L_x_74:
        /* <DEDUP_REMOVED lines=10> */
.L_x_77:
[----:B------:R-:W-:Y:S05]  /*a4b0*/  BSYNC B1 ;  /* 0x0000000000017941 */ /* 0x000fea0003800000 */
.L_x_76:
        /* <DEDUP_REMOVED lines=10> */
.L_x_79:
[----:B------:R-:W-:Y:S05]  /*a560*/  BSYNC B1 ;  /* 0x0000000000017941 */ /* 0x000fea0003800000 */
.L_x_78:
        /* <DEDUP_REMOVED lines=10> */
.L_x_81:
[----:B------:R-:W-:Y:S05]  /*a610*/  BSYNC B1 ;  /* 0x0000000000017941 */ /* 0x000fea0003800000 */
.L_x_80:
        /* <DEDUP_REMOVED lines=10> */
.L_x_83:
[----:B------:R-:W-:Y:S05]  /*a6c0*/  BSYNC B1 ;  /* 0x0000000000017941 */ /* 0x000fea0003800000 */
.L_x_82:
        /* <DEDUP_REMOVED lines=10> */
.L_x_85:
[----:B------:R-:W-:Y:S05]  /*a770*/  BSYNC B1 ;  /* 0x0000000000017941 */ /* 0x000fea0003800000 */
.L_x_84:
        /* <DEDUP_REMOVED lines=10> */
.L_x_87:
[----:B------:R-:W-:Y:S05]  /*a820*/  BSYNC B1 ;  /* 0x0000000000017941 */ /* 0x000fea0003800000 */
.L_x_86:
        /* <DEDUP_REMOVED lines=10> */
.L_x_89:
[----:B------:R-:W-:Y:S05]  /*a8d0*/  BSYNC B1 ;  /* 0x0000000000017941 */ /* 0x000fea0003800000 */
.L_x_88:
        /* <DEDUP_REMOVED lines=10> */
.L_x_91:
[----:B------:R-:W-:Y:S05]  /*a980*/  BSYNC B1 ;  /* 0x0000000000017941 */ /* 0x000fea0003800000 */
.L_x_90:
        /* <DEDUP_REMOVED lines=10> */
.L_x_93:
[----:B------:R-:W-:Y:S05]  /*aa30*/  BSYNC B1 ;  /* 0x0000000000017941 */ /* 0x000fea0003800000 */
.L_x_92:
        /* <DEDUP_REMOVED lines=10> */
.L_x_95:
[----:B------:R-:W-:Y:S05]  /*aae0*/  BSYNC B1 ;  /* 0x0000000000017941 */ /* 0x000fea0003800000 */
.L_x_94:
        /* <DEDUP_REMOVED lines=10> */
.L_x_97:
[----:B------:R-:W-:Y:S05]  /*ab90*/  BSYNC B1 ;  /* 0x0000000000017941 */ /* 0x000fea0003800000 */
.L_x_96:
        /* <DEDUP_REMOVED lines=10> */
.L_x_99:
[----:B------:R-:W-:Y:S05]  /*ac40*/  BSYNC B1 ;  /* 0x0000000000017941 */ /* 0x000fea0003800000 */
.L_x_98:
        /* <DEDUP_REMOVED lines=10> */
.L_x_101:
[----:B------:R-:W-:Y:S05]  /*acf0*/  BSYNC B1 ;  /* 0x0000000000017941 */ /* 0x000fea0003800000 */
.L_x_100:
        /* <DEDUP_REMOVED lines=10> */
.L_x_103:
[----:B------:R-:W-:Y:S05]  /*ada0*/  BSYNC B1 ;  /* 0x0000000000017941 */ /* 0x000fea0003800000 */
.L_x_102:
        /* <DEDUP_REMOVED lines=10> */
.L_x_105:
[----:B------:R-:W-:Y:S05]  /*ae50*/  BSYNC B1 ;  /* 0x0000000000017941 */ /* 0x000fea0003800000 */
.L_x_104:
        /* <DEDUP_REMOVED lines=10> */
.L_x_107:
[----:B------:R-:W-:Y:S05]  /*af00*/  BSYNC B1 ;  /* 0x0000000000017941 */ /* 0x000fea0003800000 */
.L_x_106:
        /* <DEDUP_REMOVED lines=10> */
.L_x_109:
[----:B------:R-:W-:Y:S05]  /*afb0*/  BSYNC B1 ;  /* 0x0000000000017941 */ /* 0x000fea0003800000 */
.L_x_108:
        /* <DEDUP_REMOVED lines=10> */
.L_x_111:
[----:B------:R-:W-:Y:S05]  /*b060*/  BSYNC B1 ;  /* 0x0000000000017941 */ /* 0x000fea0003800000 */
.L_x_110:
        /* <DEDUP_REMOVED lines=10> */
.L_x_113:
[----:B------:R-:W-:Y:S05]  /*b110*/  BSYNC B1 ;  /* 0x0000000000017941 */ /* 0x000fea0003800000 */
.L_x_112:
        /* <DEDUP_REMOVED lines=10> */
.L_x_115:
[----:B------:R-:W-:Y:S05]  /*b1c0*/  BSYNC B1 ;  /* 0x0000000000017941 */ /* 0x000fea0003800000 */
.L_x_114:
        /* <DEDUP_REMOVED lines=10> */
.L_x_117:
[----:B------:R-:W-:Y:S05]  /*b270*/  BSYNC B1 ;  /* 0x0000000000017941 */ /* 0x000fea0003800000 */
.L_x_116:
        /* <DEDUP_REMOVED lines=10> */
.L_x_119:
[----:B------:R-:W-:Y:S05]  /*b320*/  BSYNC B1 ;  /* 0x0000000000017941 */ /* 0x000fea0003800000 */
.L_x_118:
        /* <DEDUP_REMOVED lines=10> */
.L_x_121:
[----:B------:R-:W-:Y:S05]  /*b3d0*/  BSYNC B1 ;  /* 0x0000000000017941 */ /* 0x000fea0003800000 */
.L_x_120:
[----:B--2---:R-:W2:Y:S01]  /*b3e0*/  LDL.LU R23, [R1+0xbc] ;  /* 0x0000bc0001177983 */ /* 0x004ea20000300800 */
[----:B-----5:R-:W-:Y:S01]  /*b3f0*/  LOP3.LUT R157, R156, 0xffffe000, RZ, 0xc0, !PT ;  /* 0xffffe0009c9d7812 */ /* 0x020fe200078ec0ff */
[----:B------:R-:W-:Y:S01]  /*b400*/  BSSY B1, `(.L_x_122) ;  /* 0x0000009000017945 */ /* 0x000fe20003800000 */
[----:B------:R-:W-:-:S03]  /*b410*/  ISETP.GT.AND P1, PT, R0, 0x60, P3 ;  /* 0x000000600000780c */ /* 0x000fc60001f24270 */
[----:B------:R-:W-:-:S04]  /*b420*/  FMUL R157, R157, R16 ;  /* 0x000000109d9d7220 */ /* 0x000fc80000400000 */
[----:B--2---:R-:W-:Y:S01]  /*b430*/  FFMA R157, R23, R2, R157 ;  /* 0x00000002179d7223 */ /* 0x004fe2000000009d */
[----:B------:R-:W-:-:S04]  /*b440*/  MOV R23, R156 ;  /* 0x0000009c00177202 */ /* 0x000fc80000000f00 */
[----:B------:R-:W-:-:S05]  /*b450*/  F2FP.TF32.F32.PACK_B R157, R157 ;  /* 0x0000009dff9d723e */ /* 0x000fca00024050ff */
[----:B------:R2:W-:Y:S01]  /*b460*/  @P2 STG.E desc[UR36][R6.64+0x164], R157 ;  /* 0x0001649d06002986 */ /* 0x0005e2000c101924 */
[----:B------:R-:W-:Y:S05]  /*b470*/  @!P1 BRA `(.L_x_123) ;  /* 0x0000000000049947 */ /* 0x000fea0003800000 */
[----:B------:R0:W5:Y:S02]  /*b480*/  LDG.E.LTC128B R23, desc[UR36][R10.64+0x180] ;  /* 0x000180240a177981 */ /* 0x000164000c1e1920 */
.L_x_123:
[----:B------:R-:W-:Y:S05]  /*b490*/  BSYNC B1 ;  /* 0x0000000000017941 */ /* 0x000fea0003800000 */
.L_x_122:
[----:B--2---:R-:W2:Y:S01]  /*b4a0*/  LDL.LU R157, [R1+0xc0] ;  /* 0x0000c000019d7983 */ /* 0x004ea20000300800 */
[----:B-----5:R-:W-:Y:S01]  /*b4b0*/  LOP3.LUT R156, R23, 0xffffe000, RZ, 0xc0, !PT ;  /* 0xffffe000179c7812 */ /* 0x020fe200078ec0ff */
        /* <DEDUP_REMOVED lines=8> */
.L_x_125:
[----:B------:R-:W-:Y:S05]  /*b540*/  BSYNC B1 ;  /* 0x0000000000017941 */ /* 0x000fea0003800000 */
.L_x_124:
        /* <DEDUP_REMOVED lines=10> */
.L_x_127:
[----:B------:R-:W-:Y:S05]  /*b5f0*/  BSYNC B1 ;  /* 0x0000000000017941 */ /* 0x000fea0003800000 */
.L_x_126:
        /* <DEDUP_REMOVED lines=10> */
.L_x_129:
[----:B------:R-:W-:Y:S05]  /*b6a0*/  BSYNC B1 ;  /* 0x0000000000017941 */ /* 0x000fea0003800000 */
.L_x_128:
        /* <DEDUP_REMOVED lines=10> */
.L_x_131:
[----:B------:R-:W-:Y:S05]  /*b750*/  BSYNC B1 ;  /* 0x0000000000017941 */ /* 0x000fea0003800000 */
.L_x_130:
        /* <DEDUP_REMOVED lines=10> */
.L_x_133:
[----:B------:R-:W-:Y:S05]  /*b800*/  BSYNC B1 ;  /* 0x0000000000017941 */ /* 0x000fea0003800000 */
.L_x_132:
        /* <DEDUP_REMOVED lines=10> */
.L_x_135:
[----:B------:R-:W-:Y:S05]  /*b8b0*/  BSYNC B1 ;  /* 0x0000000000017941 */ /* 0x000fea0003800000 */
.L_x_134:
        /* <DEDUP_REMOVED lines=10> */
.L_x_137:
[----:B------:R-:W-:Y:S05]  /*b960*/  BSYNC B1 ;  /* 0x0000000000017941 */ /* 0x000fea0003800000 */
.L_x_136:
        /* <DEDUP_REMOVED lines=10> */
.L_x_139:
[----:B------:R-:W-:Y:S05]  /*ba10*/  BSYNC B1 ;  /* 0x0000000000017941 */ /* 0x000fea0003800000 */
.L_x_138:
        /* <DEDUP_REMOVED lines=10> */
.L_x_141:
[----:B------:R-:W-:Y:S05]  /*bac0*/  BSYNC B1 ;  /* 0x0000000000017941 */ /* 0x000fea0003800000 */
.L_x_140:
        /* <DEDUP_REMOVED lines=10> */
.L_x_143:
[----:B------:R-:W-:Y:S05]  /*bb70*/  BSYNC B1 ;  /* 0x0000000000017941 */ /* 0x000fea0003800000 */
.L_x_142:
        /* <DEDUP_REMOVED lines=10> */
.L_x_145:
[----:B------:R-:W-:Y:S05]  /*bc20*/  BSYNC B1 ;  /* 0x0000000000017941 */ /* 0x000fea0003800000 */
.L_x_144:
        /* <DEDUP_REMOVED lines=10> */
.L_x_147:
[----:B------:R-:W-:Y:S05]  /*bcd0*/  BSYNC B1 ;  /* 0x0000000000017941 */ /* 0x000fea0003800000 */
.L_x_146:
        /* <DEDUP_REMOVED lines=10> */
.L_x_149:
[----:B------:R-:W-:Y:S05]  /*bd80*/  BSYNC B1 ;  /* 0x0000000000017941 */ /* 0x000fea0003800000 */
.L_x_148:
        /* <DEDUP_REMOVED lines=10> */
.L_x_151:
[----:B------:R-:W-:Y:S05]  /*be30*/  BSYNC B1 ;  /* 0x0000000000017941 */ /* 0x000fea0003800000 */
.L_x_150:
        /* <DEDUP_REMOVED lines=10> */
.L_x_153:
[----:B------:R-:W-:Y:S05]  /*bee0*/  BSYNC B1 ;  /* 0x0000000000017941 */ /* 0x000fea0003800000 */
.L_x_152:
        /* <DEDUP_REMOVED lines=10> */
.L_x_155:
[----:B------:R-:W-:Y:S05]  /*bf90*/  BSYNC B1 ;  /* 0x0000000000017941 */ /* 0x000fea0003800000 */
.L_x_154:
        /* <DEDUP_REMOVED lines=10> */
.L_x_157:
[----:B------:R-:W-:Y:S05]  /*c040*/  BSYNC B1 ;  /* 0x0000000000017941 */ /* 0x000fea0003800000 */
.L_x_156:
        /* <DEDUP_REMOVED lines=10> */
.L_x_159:
[----:B------:R-:W-:Y:S05]  /*c0f0*/  BSYNC B1 ;  /* 0x0000000000017941 */ /* 0x000fea0003800000 */
.L_x_158:
        /* <DEDUP_REMOVED lines=10> */
.L_x_161:
[----:B------:R-:W-:Y:S05]  /*c1a0*/  BSYNC B1 ;  /* 0x0000000000017941 */ /* 0x000fea0003800000 */
.L_x_160:
        /* <DEDUP_REMOVED lines=10> */
.L_x_163:
[----:B------:R-:W-:Y:S05]  /*c250*/  BSYNC B1 ;  /* 0x0000000000017941 */ /* 0x000fea0003800000 */
.L_x_162:
        /* <DEDUP_REMOVED lines=10> */
.L_x_165:
[----:B------:R-:W-:Y:S05]  /*c300*/  BSYNC B1 ;  /* 0x0000000000017941 */ /* 0x000fea0003800000 */
.L_x_164:
        /* <DEDUP_REMOVED lines=10> */
.L_x_167:
[----:B------:R-:W-:Y:S05]  /*c3b0*/  BSYNC B1 ;  /* 0x0000000000017941 */ /* 0x000fea0003800000 */
.L_x_166:
        /* <DEDUP_REMOVED lines=10> */
.L_x_169:
[----:B------:R-:W-:Y:S05]  /*c460*/  BSYNC B1 ;  /* 0x0000000000017941 */ /* 0x000fea0003800000 */
.L_x_168:
        /* <DEDUP_REMOVED lines=10> */
.L_x_171:
[----:B------:R-:W-:Y:S05]  /*c510*/  BSYNC B1 ;  /* 0x0000000000017941 */ /* 0x000fea0003800000 */
.L_x_170:
        /* <DEDUP_REMOVED lines=10> */
.L_x_173:
[----:B------:R-:W-:Y:S05]  /*c5c0*/  BSYNC B1 ;  /* 0x0000000000017941 */ /* 0x000fea0003800000 */
.L_x_172:
        /* <DEDUP_REMOVED lines=10> */
.L_x_175:
[----:B------:R-:W-:Y:S05]  /*c670*/  BSYNC B1 ;  /* 0x0000000000017941 */ /* 0x000fea0003800000 */
.L_x_174:
        /* <DEDUP_REMOVED lines=10> */
.L_x_177:
[----:B------:R-:W-:Y:S05]  /*c720*/  BSYNC B1 ;  /* 0x0000000000017941 */ /* 0x000fea0003800000 */
.L_x_176:
        /* <DEDUP_REMOVED lines=10> */
.L_x_179:
[----:B------:R-:W-:Y:S05]  /*c7d0*/  BSYNC B1 ;  /* 0x0000000000017941 */ /* 0x000fea0003800000 */
.L_x_178:
        /* <DEDUP_REMOVED lines=10> */
.L_x_181:
[----:B------:R-:W-:Y:S05]  /*c880*/  BSYNC B1 ;  /* 0x0000000000017941 */ /* 0x000fea0003800000 */
.L_x_180:
        /* <DEDUP_REMOVED lines=10> */
.L_x_183:
[----:B------:R-:W-:Y:S05]  /*c930*/  BSYNC B1 ;  /* 0x0000000000017941 */ /* 0x000fea0003800000 */
.L_x_182:
        /* <DEDUP_REMOVED lines=10> */
.L_x_185:
[----:B------:R-:W-:Y:S05]  /*c9e0*/  BSYNC B1 ;  /* 0x0000000000017941 */ /* 0x000fea0003800000 */
.L_x_184:
        /* <DEDUP_REMOVED lines=10> */
.L_x_187:
[----:B------:R-:W-:Y:S05]  /*ca90*/  BSYNC B1 ;  /* 0x0000000000017941 */ /* 0x000fea0003800000 */
.L_x_186:
        /* <DEDUP_REMOVED lines=10> */
.L_x_189:
[----:B------:R-:W-:Y:S05]  /*cb40*/  BSYNC B1 ;  /* 0x0000000000017941 */ /* 0x000fea0003800000 */
.L_x_188:
        /* <DEDUP_REMOVED lines=10> */
.L_x_191:
[----:B------:R-:W-:Y:S05]  /*cbf0*/  BSYNC B1 ;  /* 0x0000000000017941 */ /* 0x000fea0003800000 */
.L_x_190:
        /* <DEDUP_REMOVED lines=10> */
.L_x_193:
[----:B------:R-:W-:Y:S05]  /*cca0*/  BSYNC B1 ;  /* 0x0000000000017941 */ /* 0x000fea0003800000 */
.L_x_192:
        /* <DEDUP_REMOVED lines=10> */
.L_x_195:
[----:B------:R-:W-:Y:S05]  /*cd50*/  BSYNC B1 ;  /* 0x0000000000017941 */ /* 0x000fea0003800000 */
.L_x_194:
        /* <DEDUP_REMOVED lines=10> */
.L_x_197:
[----:B------:R-:W-:Y:S05]  /*ce00*/  BSYNC B1 ;  /* 0x0000000000017941 */ /* 0x000fea0003800000 */
.L_x_196:
        /* <DEDUP_REMOVED lines=10> */
.L_x_199:
[----:B------:R-:W-:Y:S05]  /*ceb0*/  BSYNC B1 ;  /* 0x0000000000017941 */ /* 0x000fea0003800000 */
.L_x_198:
        /* <DEDUP_REMOVED lines=10> */
.L_x_201:
[----:B------:R-:W-:Y:S05]  /*cf60*/  BSYNC B1 ;  /* 0x0000000000017941 */ /* 0x000fea0003800000 */
.L_x_200:
        /* <DEDUP_REMOVED lines=10> */
.L_x_203:
[----:B------:R-:W-:Y:S05]  /*d010*/  BSYNC B1 ;  /* 0x0000000000017941 */ /* 0x000fea0003800000 */
.L_x_202:
        /* <DEDUP_REMOVED lines=10> */
.L_x_205:
[----:B------:R-:W-:Y:S05]  /*d0c0*/  BSYNC B1 ;  /* 0x0000000000017941 */ /* 0x000fea0003800000 */
.L_x_204:
        /* <DEDUP_REMOVED lines=10> */
.L_x_207:
[----:B------:R-:W-:Y:S05]  /*d170*/  BSYNC B1 ;  /* 0x0000000000017941 */ /* 0x000fea0003800000 */
.L_x_206:
        /* <DEDUP_REMOVED lines=10> */
.L_x_209:
[----:B------:R-:W-:Y:S05]  /*d220*/  BSYNC B1 ;  /* 0x0000000000017941 */ /* 0x000fea0003800000 */
.L_x_208:
        /* <DEDUP_REMOVED lines=10> */
.L_x_211:
[----:B------:R-:W-:Y:S05]  /*d2d0*/  BSYNC B1 ;  /* 0x0000000000017941 */ /* 0x000fea0003800000 */
.L_x_210:
        /* <DEDUP_REMOVED lines=10> */
.L_x_213:
[----:B------:R-:W-:Y:S05]  /*d380*/  BSYNC B1 ;  /* 0x0000000000017941 */ /* 0x000fea0003800000 */
.L_x_212:
        /* <DEDUP_REMOVED lines=10> */
.L_x_215:
[----:B------:R-:W-:Y:S05]  /*d430*/  BSYNC B1 ;  /* 0x0000000000017941 */ /* 0x000fea0003800000 */
.L_x_214:
        /* <DEDUP_REMOVED lines=10> */
.L_x_217:
[----:B------:R-:W-:Y:S05]  /*d4e0*/  BSYNC B1 ;  /* 0x0000000000017941 */ /* 0x000fea0003800000 */
.L_x_216:
        /* <DEDUP_REMOVED lines=10> */
.L_x_219:
[----:B------:R-:W-:Y:S05]  /*d590*/  BSYNC B1 ;  /* 0x0000000000017941 */ /* 0x000fea0003800000 */
.L_x_218:
        /* <DEDUP_REMOVED lines=10> */
.L_x_221:
[----:B------:R-:W-:Y:S05]  /*d640*/  BSYNC B1 ;  /* 0x0000000000017941 */ /* 0x000fea0003800000 */
.L_x_220:
        /* <DEDUP_REMOVED lines=10> */
.L_x_223:
[----:B------:R-:W-:Y:S05]  /*d6f0*/  BSYNC B1 ;  /* 0x0000000000017941 */ /* 0x000fea0003800000 */
.L_x_222:
        /* <DEDUP_REMOVED lines=10> */
.L_x_225:
[----:B------:R-:W-:Y:S05]  /*d7a0*/  BSYNC B1 ;  /* 0x0000000000017941 */ /* 0x000fea0003800000 */
.L_x_224:
        /* <DEDUP_REMOVED lines=10> */
.L_x_227:
[----:B------:R-:W-:Y:S05]  /*d850*/  BSYNC B1 ;  /* 0x0000000000017941 */ /* 0x000fea0003800000 */
.L_x_226:
        /* <DEDUP_REMOVED lines=10> */
.L_x_229:
[----:B------:R-:W-:Y:S05]  /*d900*/  BSYNC B1 ;  /* 0x0000000000017941 */ /* 0x000fea0003800000 */
.L_x_228:
        /* <DEDUP_REMOVED lines=10> */
.L_x_231:
[----:B------:R-:W-:Y:S05]  /*d9b0*/  BSYNC B1 ;  /* 0x0000000000017941 */ /* 0x000fea0003800000 */
.L_x_230:
        /* <DEDUP_REMOVED lines=10> */
.L_x_233:
[----:B------:R-:W-:Y:S05]  /*da60*/  BSYNC B1 ;  /* 0x0000000000017941 */ /* 0x000fea0003800000 */
.L_x_232:
        /* <DEDUP_REMOVED lines=10> */
.L_x_235:
[----:B------:R-:W-:Y:S05]  /*db10*/  BSYNC B1 ;  /* 0x0000000000017941 */ /* 0x000fea0003800000 */
.L_x_234:
        /* <DEDUP_REMOVED lines=10> */
.L_x_237:
[----:B------:R-:W-:Y:S05]  /*dbc0*/  BSYNC B1 ;  /* 0x0000000000017941 */ /* 0x000fea0003800000 */
.L_x_236:
        /* <DEDUP_REMOVED lines=10> */
.L_x_239:
[----:B------:R-:W-:Y:S05]  /*dc70*/  BSYNC B1 ;  /* 0x0000000000017941 */ /* 0x000fea0003800000 */
.L_x_238:
        /* <DEDUP_REMOVED lines=10> */
.L_x_241:
[----:B------:R-:W-:Y:S05]  /*dd20*/  BSYNC B1 ;  /* 0x0000000000017941 */ /* 0x000fea0003800000 */
.L_x_240:
        /* <DEDUP_REMOVED lines=10> */
.L_x_243:
[----:B------:R-:W-:Y:S05]  /*ddd0*/  BSYNC B1 ;  /* 0x0000000000017941 */ /* 0x000fea0003800000 */
.L_x_242:
        /* <DEDUP_REMOVED lines=10> */
.L_x_245:
[----:B------:R-:W-:Y:S05]  /*de80*/  BSYNC B1 ;  /* 0x0000000000017941 */ /* 0x000fea0003800000 */
.L_x_244:
        /* <DEDUP_REMOVED lines=10> */
.L_x_247:
[----:B------:R-:W-:Y:S05]  /*df30*/  BSYNC B1 ;  /* 0x0000000000017941 */ /* 0x000fea0003800000 */
.L_x_246:
        /* <DEDUP_REMOVED lines=10> */
.L_x_249:
[----:B------:R-:W-:Y:S05]  /*dfe0*/  BSYNC B1 ;  /* 0x0000000000017941 */ /* 0x000fea0003800000 */
.L_x_248:
        /* <DEDUP_REMOVED lines=10> */
.L_x_251:
[----:B------:R-:W-:Y:S05]  /*e090*/  BSYNC B1 ;  /* 0x0000000000017941 */ /* 0x000fea0003800000 */
.L_x_250:
        /* <DEDUP_REMOVED lines=10> */
.L_x_253:
[----:B------:R-:W-:Y:S05]  /*e140*/  BSYNC B1 ;  /* 0x0000000000017941 */ /* 0x000fea0003800000 */
.L_x_252:
        /* <DEDUP_REMOVED lines=10> */
.L_x_255:
[----:B------:R-:W-:Y:S05]  /*e1f0*/  BSYNC B1 ;  /* 0x0000000000017941 */ /* 0x000fea0003800000 */
.L_x_254:
        /* <DEDUP_REMOVED lines=10> */
.L_x_257:
[----:B------:R-:W-:Y:S05]  /*e2a0*/  BSYNC B1 ;  /* 0x0000000000017941 */ /* 0x000fea0003800000 */
.L_x_256:
        /* <DEDUP_REMOVED lines=10> */
.L_x_259:
[----:B------:R-:W-:Y:S05]  /*e350*/  BSYNC B1 ;  /* 0x0000000000017941 */ /* 0x000fea0003800000 */
.L_x_258:
        /* <DEDUP_REMOVED lines=10> */
.L_x_261:
[----:B------:R-:W-:Y:S05]  /*e400*/  BSYNC B1 ;  /* 0x0000000000017941 */ /* 0x000fea0003800000 */
.L_x_260:
        /* <DEDUP_REMOVED lines=10> */
.L_x_263:
[----:B------:R-:W-:Y:S05]  /*e4b0*/  BSYNC B1 ;  /* 0x0000000000017941 */ /* 0x000fea0003800000 */
.L_x_262:
        /* <DEDUP_REMOVED lines=10> */
.L_x_265:
[----:B------:R-:W-:Y:S05]  /*e560*/  BSYNC B1 ;  /* 0x0000000000017941 */ /* 0x000fea0003800000 */
.L_x_264:
        /* <DEDUP_REMOVED lines=10> */
.L_x_267:
[----:B------:R-:W-:Y:S05]  /*e610*/  BSYNC B1 ;  /* 0x0000000000017941 */ /* 0x000fea0003800000 */
.L_x_266:
        /* <DEDUP_REMOVED lines=10> */
.L_x_269:
[----:B------:R-:W-:Y:S05]  /*e6c0*/  BSYNC B1 ;  /* 0x0000000000017941 */ /* 0x000fea0003800000 */
.L_x_268:
        /* <DEDUP_REMOVED lines=10> */
.L_x_271:
[----:B------:R-:W-:Y:S05]  /*e770*/  BSYNC B1 ;  /* 0x0000000000017941 */ /* 0x000fea0003800000 */
.L_x_270:
        /* <DEDUP_REMOVED lines=10> */
.L_x_273:
[----:B------:R-:W-:Y:S05]  /*e820*/  BSYNC B1 ;  /* 0x0000000000017941 */ /* 0x000fea0003800000 */
.L_x_272:
        /* <DEDUP_REMOVED lines=10> */
.L_x_275:
[----:B------:R-:W-:Y:S05]  /*e8d0*/  BSYNC B1 ;  /* 0x0000000000017941 */ /* 0x000fea0003800000 */
.L_x_274:
        /* <DEDUP_REMOVED lines=10> */
.L_x_277:
[----:B------:R-:W-:Y:S05]  /*e980*/  BSYNC B1 ;  /* 0x0000000000017941 */ /* 0x000fea0003800000 */
.L_x_276:
[----:B01-34-:R-:W3:Y:S01]  /*e990*/  LDL.LU R10, [R1+0x1f4] ;  /* 0x0001f400010a7983 */ /* 0x01bee20000300800 */
        /* <DEDUP_REMOVED lines=9> */
.L_x_279:
[----:B------:R-:W-:Y:S05]  /*ea30*/  BSYNC B1 ;  /* 0x0000000000017941 */ /* 0x000fea0003800000 */
.L_x_278:
[----:B------:R-:W3:Y:S01]  /*ea40*/  LDL.LU R10, [R1+0x1f8] ;  /* 0x0001f800010a7983 */ /* 0x000ee20000300800 */
[----:B0----5:R-:W-:Y:S01]  /*ea50*/  LOP3.LUT R11, R23, 0xffffe000, RZ, 0xc0, !PT ;  /* 0xffffe000170b7812 */ /* 0x021fe200078ec0ff */
[----:B------:R-:W-:Y:S01]  /*ea60*/  BSSY B1, `(.L_x_280) ;  /* 0x000000b000017945 */ /* 0x000fe20003800000 */
[----:B------:R-:W-:Y:S02]  /*ea70*/  ISETP.GT.AND P1, PT, R0, 0xf9, P0 ;  /* 0x000000f90000780c */ /* 0x000fe40000724270 */
[----:B------:R-:W-:Y:S01]  /*ea80*/  IADD3 R169, P2, R3, 0x80, RZ ;  /* 0x0000008003a97810 */ /* 0x000fe20007f5e0ff */
[----:B------:R-:W-:-:S04]  /*ea90*/  FMUL R11, R11, R16 ;  /* 0x000000100b0b7220 */ /* 0x000fc80000400000 */
[----:B------:R-:W-:Y:S02]  /*eaa0*/  IMAD.X R3, RZ, RZ, UR7, P2 ;  /* 0x00000007ff037e24 */ /* 0x000fe400090e06ff */
[----:B---3--:R-:W-:Y:S02]  /*eab0*/  FFMA R11, R10, R2, R11 ;  /* 0x000000020a0b7223 */ /* 0x008fe4000000000b */
[----:B------:R-:W-:-:S03]  /*eac0*/  IMAD R10, R3, R14, RZ ;  /* 0x0000000e030a7224 */ /* 0x000fc600078e02ff */
[----:B------:R-:W-:-:S05]  /*ead0*/  F2FP.TF32.F32.PACK_B R11, R11 ;  /* 0x0000000bff0b723e */ /* 0x000fca00024050ff */
[----:B------:R0:W-:Y:S01]  /*eae0*/  @P4 STG.E desc[UR36][R6.64+0x3e0], R11 ;  /* 0x0003e00b06004986 */ /* 0x0001e2000c101924 */
[----:B------:R-:W-:Y:S05]  /*eaf0*/  @!P1 BRA `(.L_x_281) ;  /* 0x0000000000049947 */ /* 0x000fea0003800000 */
[----:B------:R3:W5:Y:S02]  /*eb00*/  LDG.E.LTC128B R23, desc[UR36][R8.64+0x3e4] ;  /* 0x0003e42408177981 */ /* 0x000764000c1e1920 */
.L_x_281:
[----:B------:R-:W-:Y:S05]  /*eb10*/  BSYNC B1 ;  /* 0x0000000000017941 */ /* 0x000fea0003800000 */
.L_x_280:
[----:B0-----:R-:W4:Y:S01]  /*eb20*/  LDL.LU R11, [R1+0x1fc] ;  /* 0x0001fc00010b7983 */ /* 0x001f220000300800 */
[----:B-----5:R-:W-:Y:S01]  /*eb30*/  LOP3.LUT R3, R23, 0xffffe000, RZ, 0xc0, !PT ;  /* 0xffffe00017037812 */ /* 0x020fe200078ec0ff */
[C---:B------:R-:W-:Y:S01]  /*eb40*/  IMAD R167, R169.reuse, R15, R10 ;  /* 0x0000000fa9a77224 */ /* 0x040fe200078e020a */
[----:B------:R-:W-:Y:S01]  /*eb50*/  ISETP.GT.AND P0, PT, R158, 0x80, PT ;  /* 0x000000809e00780c */ /* 0x000fe20003f04270 */
[----:B-1-3--:R-:W-:-:S04]  /*eb60*/  IMAD.WIDE.U32 R8, R169, R14, R20 ;  /* 0x0000000ea9087225 */ /* 0x00afc800078e0014 */
[----:B------:R-:W-:Y:S01]  /*eb70*/  FMUL R3, R3, R16 ;  /* 0x0000001003037220 */ /* 0x000fe20000400000 */
[----:B------:R-:W-:Y:S01]  /*eb80*/  ISETP.GT.AND P4, PT, R0, RZ, P0 ;  /* 0x000000ff0000720c */ /* 0x000fe20000784270 */
[----:B------:R-:W-:Y:S01]  /*eb90*/  IMAD.IADD R9, R9, 0x1, R167 ;  /* 0x0000000109097824 */ /* 0x000fe200078e02a7 */
[----:B------:R-:W-:Y:S01]  /*eba0*/  LEA R10, P2, R8, R12, 0x2 ;  /* 0x0000000c080a7211 */ /* 0x000fe200078410ff */
[----:B----4-:R-:W-:-:S03]  /*ebb0*/  FFMA R15, R11, R2, R3 ;  /* 0x000000020b0f7223 */ /* 0x010fc60000000003 */
[----:B------:R-:W-:Y:S02]  /*ebc0*/  LEA.HI.X R11, R8, R13, R9, 0x2, P2 ;  /* 0x0000000d080b7211 */ /* 0x000fe400010f1409 */
[----:B------:R-:W-:-:S05]  /*ebd0*/  F2FP.TF32.F32.PACK_B R15, R15 ;  /* 0x0000000fff0f723e */ /* 0x000fca00024050ff */
[----:B------:R0:W-:Y:S04]  /*ebe0*/  @P1 STG.E desc[UR36][R6.64+0x3e4], R15 ;  /* 0x0003e40f06001986 */ /* 0x0001e8000c101924 */
[----:B------:R-:W3:Y:S01]  /*ebf0*/  @P4 LDG.E.LTC128B R23, desc[UR36][R10.64] ;  /* 0x000000240a174981 */ /* 0x000ee2000c1e1920 */
[----:B------:R-:W-:Y:S01]  /*ec00*/  IMAD.WIDE.U32 R8, R169, R14, R18 ;  /* 0x0000000ea9087225 */ /* 0x000fe200078e0012 */
[----:B------:R-:W-:Y:S01]  /*ec10*/  ISETP.GT.AND P2, PT, R0, 0x1, P0 ;  /* 0x000000010000780c */ /* 0x000fe20000744270 */
[----:B------:R-:W-:Y:S02]  /*ec20*/  BSSY B1, `(.L_x_282) ;  /* 0x0000014000017945 */ /* 0x000fe40003800000 */
[----:B------:R-:W-:Y:S02]  /*ec30*/  IMAD.U32 R163, RZ, RZ, UR8 ;  /* 0x00000008ffa37e24 */ /* 0x000fe4000f8e00ff */
[----:B------:R-:W-:-:S02]  /*ec40*/  IMAD.IADD R9, R167, 0x1, R9 ;  /* 0x00000001a7097824 */ /* 0x000fc400078e0209 */
[----:B------:R-:W-:Y:S02]  /*ec50*/  IMAD.U32 R165, RZ, RZ, UR8 ;  /* 0x00000008ffa57e24 */ /* 0x000fe4000f8e00ff */
[----:B------:R-:W-:Y:S02]  /*ec60*/  IMAD.U32 R164, RZ, RZ, UR9 ;  /* 0x00000009ffa47e24 */ /* 0x000fe4000f8e00ff */
[----:B------:R-:W-:Y:S02]  /*ec70*/  IMAD.SHL.U32 R163, R163, 0x200, RZ ;  /* 0x00000200a3a37824 */ /* 0x000fe400078e00ff */
[----:B--2---:R-:W-:Y:S01]  /*ec80*/  IMAD.WIDE.U32 R156, R22, UR43, R8 ;  /* 0x0000002b169c7c25 */ /* 0x004fe2000f8e0008 */
[----:B------:R-:W-:Y:S02]  /*ec90*/  SHF.L.U64.HI R165, R165, 0x9, R164 ;  /* 0x00000009a5a57819 */ /* 0x000fe400000102a4 */
[----:B------:R-:W-:Y:S02]  /*eca0*/  IADD3 R8, P1, R163, R4, RZ ;  /* 0x00000004a3087210 */ /* 0x000fe40007f3e0ff */
[----:B0-----:R-:W-:-:S03]  /*ecb0*/  LEA R6, P3, R156, R12, 0x2 ;  /* 0x0000000c9c067211 */ /* 0x001fc600078610ff */
[----:B------:R-:W-:Y:S01]  /*ecc0*/  IMAD.X R9, R165, 0x1, R5, P1 ;  /* 0x00000001a5097824 */ /* 0x000fe200008e0605 */
[----:B---3--:R-:W-:-:S05]  /*ecd0*/  LOP3.LUT R3, R23, 0xffffe000, RZ, 0xc0, !PT ;  /* 0xffffe00017037812 */ /* 0x008fca00078ec0ff */
[----:B------:R-:W-:-:S04]  /*ece0*/  FMUL R3, R3, R16 ;  /* 0x0000001003037220 */ /* 0x000fc80000400000 */
[----:B------:R-:W-:Y:S01]  /*ecf0*/  FFMA R11, R24, R2, R3 ;  /* 0x00000002180b7223 */ /* 0x000fe20000000003 */
[----:B------:R-:W-:-:S04]  /*ed00*/  IMAD.IADD R3, R159, 0x1, R157 ;  /* 0x000000019f037824 */ /* 0x000fc800078e029d */
[----:B------:R-:W-:Y:S02]  /*ed10*/  F2FP.TF32.F32.PACK_B R11, R11 ;  /* 0x0000000bff0b723e */ /* 0x000fe400024050ff */
[----:B------:R-:W-:-:S03]  /*ed20*/  LEA.HI.X R7, R156, R13, R3, 0x2, P3 ;  /* 0x0000000d9c077211 */ /* 0x000fc600018f1403 */
[----:B------:R0:W-:Y:S01]  /*ed30*/  @P4 STG.E desc[UR36][R8.64], R11 ;  /* 0x0000000b08004986 */ /* 0x0001e2000c101924 */
[----:B------:R-:W-:Y:S05]  /*ed40*/  @!P2 BRA `(.L_x_283) ;  /* 0x000000000004a947 */ /* 0x000fea0003800000 */
[----:B------:R1:W5:Y:S02]  /*ed50*/  LDG.E.LTC128B R23, desc[UR36][R6.64+0x4] ;  /* 0x0000042406177981 */ /* 0x000364000c1e1920 */
.L_x_283:
[----:B------:R-:W-:Y:S05]  /*ed60*/  BSYNC B1 ;  /* 0x0000000000017941 */ /* 0x000fea0003800000 */
.L_x_282:
[----:B-----5:R-:W-:Y:S01]  /*ed70*/  LOP3.LUT R3, R23, 0xffffe000, RZ, 0xc0, !PT ;  /* 0xffffe00017037812 */ /* 0x020fe200078ec0ff */
[----:B------:R-:W-:Y:S01]  /*ed80*/  IMAD.WIDE.U32 R14, R169, R14, R154 ;  /* 0x0000000ea90e7225 */ /* 0x000fe200078e009a */
[----:B------:R-:W-:Y:S01]  /*ed90*/  ISETP.GT.AND P1, PT, R158, 0x88, PT ;  /* 0x000000889e00780c */ /* 0x000fe20003f24270 */
[----:B------:R-:W-:Y:S02]  /*eda0*/  BSSY B1, `(.L_x_284) ;  /* 0x0000010000017945 */ /* 0x000fe40003800000 */
[----:B------:R-:W-:Y:S01]  /*edb0*/  FMUL R10, R3, R16 ;  /* 0x00000010030a7220 */ /* 0x000fe20000400000 */
[----:B------:R-:W-:Y:S01]  /*edc0*/  ISETP.GT.AND P3, PT, R0, RZ, P1 ;  /* 0x000000ff0000720c */ /* 0x000fe20000f64270 */
[----:B------:R-:W-:Y:S01]  /*edd0*/  IMAD.IADD R167, R167, 0x1, R15 ;  /* 0x00000001a7a77824 */ /* 0x000fe200078e020f */
[----:B------:R-:W-:Y:S01]  /*ede0*/  IADD3 R152, P4, R152, R14, RZ ;  /* 0x0000000e98987210 */ /* 0x000fe20007f9e0ff */
[----:B------:R-:W-:Y:S01]  /*edf0*/  FFMA R25, R25, R2, R10 ;  /* 0x0000000219197223 */ /* 0x000fe2000000000a */
[----:B------:R-:W-:Y:S01]  /*ee00*/  IADD3 R14, P5, R18, R14, RZ ;  /* 0x0000000e120e7210 */ /* 0x000fe20007fbe0ff */
[----:B------:R-:W-:Y:S01]  /*ee10*/  IMAD.MOV.U32 R3, RZ, RZ, R23 ;  /* 0x000000ffff037224 */ /* 0x000fe200078e0017 */
[----:B------:R-:W-:-:S02]  /*ee20*/  IADD3.X R20, R167, R21, RZ, P4, !PT ;  /* 0x00000015a7147210 */ /* 0x000fc400027fe4ff */
[----:B------:R-:W-:Y:S01]  /*ee30*/  F2FP.TF32.F32.PACK_B R25, R25 ;  /* 0x00000019ff19723e */ /* 0x000fe200024050ff */
[----:B------:R-:W-:Y:S01]  /*ee40*/  IMAD.X R15, R19, 0x1, R167, P5 ;  /* 0x00000001130f7824 */ /* 0x000fe200028e06a7 */
[----:B------:R-:W-:-:S03]  /*ee50*/  LEA R10, P4, R152, R12, 0x2 ;  /* 0x0000000c980a7211 */ /* 0x000fc600078810ff */
[----:B------:R2:W-:Y:S01]  /*ee60*/  @P2 STG.E desc[UR36][R8.64+0x4], R25 ;  /* 0x0000041908002986 */ /* 0x0005e2000c101924 */
[----:B0-----:R-:W-:Y:S01]  /*ee70*/  LEA.HI.X R11, R152, R13, R20, 0x2, P4 ;  /* 0x0000000d980b7211 */ /* 0x001fe200020f1414 */
[----:B------:R-:W-:Y:S08]  /*ee80*/  @!P3 BRA `(.L_x_285) ;  /* 0x000000000004b947 */ /* 0x000ff00003800000 */
[----:B------:R0:W5:Y:S02]  /*ee90*/  LDG.E.LTC128B R3, desc[UR36][R10.64] ;  /* 0x000000240a037981 */ /* 0x000164000c1e1920 */
.L_x_285:
[----:B------:R-:W-:Y:S05]  /*eea0*/  BSYNC B1 ;  /* 0x0000000000017941 */ /* 0x000fea0003800000 */
.L_x_284:
[----:B0----5:R-:W-:Y:S01]  /*eeb0*/  LOP3.LUT R11, R3, 0xffffe000, RZ, 0xc0, !PT ;  /* 0xffffe000030b7812 */ /* 0x021fe200078ec0ff */
[----:B------:R-:W-:Y:S01]  /*eec0*/  IMAD.WIDE.U32 R22, R22, UR43, R14 ;  /* 0x0000002b16167c25 */ /* 0x000fe2000f8e000e */
[----:B------:R-:W-:Y:S01]  /*eed0*/  IADD3 R10, P2, R8, R161, RZ ;  /* 0x000000a1080a7210 */ /* 0x000fe20007f5e0ff */
[----:B------:R-:W-:Y:S01]  /*eee0*/  BSSY B1, `(.L_x_286) ;  /* 0x000000c000017945 */ /* 0x000fe20003800000 */
[----:B------:R-:W-:Y:S01]  /*eef0*/  ISETP.GT.AND P5, PT, R0, 0x1, P1 ;  /* 0x000000010000780c */ /* 0x000fe20000fa4270 */
[----:B------:R-:W-:Y:S01]  /*ef00*/  FMUL R11, R11, R16 ;  /* 0x000000100b0b7220 */ /* 0x000fe20000400000 */
[----:B------:R-:W-:Y:S01]  /*ef10*/  IMAD.IADD R159, R159, 0x1, R23 ;  /* 0x000000019f9f7824 */ /* 0x000fe200078e0217 */
[----:B------:R-:W-:Y:S02]  /*ef20*/  LEA R12, P4, R22, R12, 0x2 ;  /* 0x0000000c160c7211 */ /* 0x000fe400078810ff */
[----:B------:R-:W-:Y:S01]  /*ef30*/  FFMA R15, R26, R2, R11 ;  /* 0x000000021a0f7223 */ /* 0x000fe2000000000b */
[----:B------:R-:W-:Y:S01]  /*ef40*/  IMAD.X R11, R9, 0x1, R160, P2 ;  /* 0x00000001090b7824 */ /* 0x000fe200010e06a0 */
[----:B------:R-:W-:-:S03]  /*ef50*/  LEA.HI.X R13, R22, R13, R159, 0x2, P4 ;  /* 0x0000000d160d7211 */ /* 0x000fc600020f149f */
[----:B------:R-:W-:-:S05]  /*ef60*/  F2FP.TF32.F32.PACK_B R15, R15 ;  /* 0x0000000fff0f723e */ /* 0x000fca00024050ff */
[----:B------:R0:W-:Y:S01]  /*ef70*/  @P3 STG.E desc[UR36][R10.64], R15 ;  /* 0x0000000f0a003986 */ /* 0x0001e2000c101924 */
[----:B------:R-:W-:Y:S05]  /*ef80*/  @!P5 BRA `(.L_x_287) ;  /* 0x000000000004d947 */ /* 0x000fea0003800000 */
[----:B------:R3:W5:Y:S02]  /*ef90*/  LDG.E.LTC128B R3, desc[UR36][R12.64+0x4] ;  /* 0x000004240c037981 */ /* 0x000764000c1e1920 */
.L_x_287:
[----:B------:R-:W-:Y:S05]  /*efa0*/  BSYNC B1 ;  /* 0x0000000000017941 */ /* 0x000fea0003800000 */
.L_x_286:
[----:B0----5:R-:W-:Y:S01]  /*efb0*/  LOP3.LUT R15, R3, 0xffffe000, RZ, 0xc0, !PT ;  /* 0xffffe000030f7812 */ /* 0x021fe200078ec0ff */
[----:B------:R-:W-:Y:S01]  /*efc0*/  BSSY B1, `(.L_x_288) ;  /* 0x0000008000017945 */ /* 0x000fe20003800000 */
[----:B------:R-:W-:-:S03]  /*efd0*/  ISETP.GT.AND P2, PT, R0, 0x8, P0 ;  /* 0x000000080000780c */ /* 0x000fc60000744270 */
[----:B------:R-:W-:-:S04]  /*efe0*/  FMUL R14, R15, R16 ;  /* 0x000000100f0e7220 */ /* 0x000fc80000400000 */
[----:B------:R-:W-:-:S05]  /*eff0*/  FFMA R27, R27, R2, R14 ;  /* 0x000000021b1b7223 */ /* 0x000fca000000000e */
[----:B------:R-:W-:-:S05]  /*f000*/  F2FP.TF32.F32.PACK_B R27, R27 ;  /* 0x0000001bff1b723e */ /* 0x000fca00024050ff */
[----:B------:R0:W-:Y:S01]  /*f010*/  @P5 STG.E desc[UR36][R10.64+0x4], R27 ;  /* 0x0000041b0a005986 */ /* 0x0001e2000c101924 */
[----:B------:R-:W-:Y:S05]  /*f020*/  @!P2 BRA `(.L_x_289) ;  /* 0x000000000004a947 */ /* 0x000fea0003800000 */
[----:B------:R4:W5:Y:S02]  /*f030*/  LDG.E.LTC128B R3, desc[UR36][R6.64+0x20] ;  /* 0x0000202406037981 */ /* 0x000964000c1e1920 */
.L_x_289:
[----:B------:R-:W-:Y:S05]  /*f040*/  BSYNC B1 ;  /* 0x0000000000017941 */ /* 0x000fea0003800000 */
.L_x_288:
        /* <DEDUP_REMOVED lines=9> */
.L_x_291:
[----:B------:R-:W-:Y:S05]  /*f0e0*/  BSYNC B1 ;  /* 0x0000000000017941 */ /* 0x000fea0003800000 */
.L_x_290:
        /* <DEDUP_REMOVED lines=9> */
.L_x_293:
[----:B------:R-:W-:Y:S05]  /*f180*/  BSYNC B1 ;  /* 0x0000000000017941 */ /* 0x000fea0003800000 */
.L_x_292:
[----:B-----5:R-:W-:Y:S01]  /*f190*/  LOP3.LUT R11, R3, 0xffffe000, RZ, 0xc0, !PT ;  /* 0xffffe000030b7812 */ /* 0x020fe200078ec0ff */
[----:B------:R-:W-:Y:S01]  /*f1a0*/  BSSY B1, `(.L_x_294) ;  /* 0x000000a000017945 */ /* 0x000fe20003800000 */
[----:B------:R-:W-:Y:S02]  /*f1b0*/  IADD3 R10, P3, R161, R8, RZ ;  /* 0x00000008a10a7210 */ /* 0x000fe40007f7e0ff */
[----:B------:R-:W-:Y:S01]  /*f1c0*/  ISETP.GT.AND P2, PT, R0, 0x9, P1 ;  /* 0x000000090000780c */ /* 0x000fe20000f44270 */
[----:B------:R-:W-:-:S04]  /*f1d0*/  FMUL R11, R11, R16 ;  /* 0x000000100b0b7220 */ /* 0x000fc80000400000 */
[----:B------:R-:W-:Y:S01]  /*f1e0*/  FFMA R15, R30, R2, R11 ;  /* 0x000000021e0f7223 */ /* 0x000fe2000000000b */
[----:B------:R-:W-:-:S04]  /*f1f0*/  IMAD.X R11, R160, 0x1, R9, P3 ;  /* 0x00000001a00b7824 */ /* 0x000fc800018e0609 */
[----:B------:R-:W-:-:S05]  /*f200*/  F2FP.TF32.F32.PACK_B R15, R15 ;  /* 0x0000000fff0f723e */ /* 0x000fca00024050ff */
[----:B------:R0:W-:Y:S01]  /*f210*/  @P4 STG.E desc[UR36][R10.64+0x20], R15 ;  /* 0x0000200f0a004986 */ /* 0x0001e2000c101924 */
[----:B------:R-:W-:Y:S05]  /*f220*/  @!P2 BRA `(.L_x_295) ;  /* 0x000000000004a947 */ /* 0x000fea0003800000 */
[----:B------:R0:W5:Y:S02]  /*f230*/  LDG.E.LTC128B R3, desc[UR36][R12.64+0x24] ;  /* 0x000024240c037981 */ /* 0x000164000c1e1920 */
.L_x_295:
[----:B------:R-:W-:Y:S05]  /*f240*/  BSYNC B1 ;  /* 0x0000000000017941 */ /* 0x000fea0003800000 */
.L_x_294:
[----:B0----5:R-:W-:Y:S01]  /*f250*/  LOP3.LUT R11, R3, 0xffffe000, RZ, 0xc0, !PT ;  /* 0xffffe000030b7812 */ /* 0x021fe200078ec0ff */
[----:B------:R-:W-:Y:S01]  /*f260*/  BSSY B1, `(.L_x_296) ;  /* 0x000000a000017945 */ /* 0x000fe20003800000 */
[----:B------:R-:W-:Y:S02]  /*f270*/  IADD3 R4, P3, P4, R161, R4, R163 ;  /* 0x00000004a1047210 */ /* 0x000fe40007c7e0a3 */
[----:B------:R-:W-:Y:S01]  /*f280*/  ISETP.GT.AND P5, PT, R0, 0x10, P0 ;  /* 0x000000100000780c */ /* 0x000fe200007a4270 */
[----:B------:R-:W-:Y:S01]  /*f290*/  FMUL R10, R11, R16 ;  /* 0x000000100b0a7220 */ /* 0x000fe20000400000 */
[----:B------:R-:W-:-:S03]  /*f2a0*/  IADD3.X R5, R160, R5, R165, P3, P4 ;  /* 0x00000005a0057210 */ /* 0x000fc60001fe84a5 */
[----:B------:R-:W-:-:S05]  /*f2b0*/  FFMA R31, R31, R2, R10 ;  /* 0x000000021f1f7223 */ /* 0x000fca000000000a */
[----:B------:R-:W-:-:S05]  /*f2c0*/  F2FP.TF32.F32.PACK_B R31, R31 ;  /* 0x0000001fff1f723e */ /* 0x000fca00024050ff */
[----:B------:R0:W-:Y:S01]  /*f2d0*/  @P2 STG.E desc[UR36][R4.64+0x24], R31 ;  /* 0x0000241f04002986 */ /* 0x0001e2000c101924 */
[----:B------:R-:W-:Y:S05]  /*f2e0*/  @!P5 BRA `(.L_x_297) ;  /* 0x000000000004d947 */ /* 0x000fea0003800000 */
[----:B------:R0:W5:Y:S02]  /*f2f0*/  LDG.E.LTC128B R3, desc[UR36][R6.64+0x40] ;  /* 0x0000402406037981 */ /* 0x000164000c1e1920 */
.L_x_297:
[----:B------:R-:W-:Y:S05]  /*f300*/  BSYNC B1 ;  /* 0x0000000000017941 */ /* 0x000fea0003800000 */
.L_x_296:
[----:B-----5:R-:W-:Y:S01]  /*f310*/  LOP3.LUT R11, R3, 0xffffe000, RZ, 0xc0, !PT ;  /* 0xffffe000030b7812 */ /* 0x020fe200078ec0ff */
        /* <DEDUP_REMOVED lines=8> */
.L_x_299:
[----:B------:R-:W-:Y:S05]  /*f3a0*/  BSYNC B1 ;  /* 0x0000000000017941 */ /* 0x000fea0003800000 */
.L_x_298:
        /* <DEDUP_REMOVED lines=9> */
.L_x_301:
[----:B------:R-:W-:Y:S05]  /*f440*/  BSYNC B1 ;  /* 0x0000000000017941 */ /* 0x000fea0003800000 */
.L_x_300:
        /* <DEDUP_REMOVED lines=9> */
.L_x_303:
[----:B------:R-:W-:Y:S05]  /*f4e0*/  BSYNC B1 ;  /* 0x0000000000017941 */ /* 0x000fea0003800000 */
.L_x_302:
        /* <DEDUP_REMOVED lines=9> */
.L_x_305:
[----:B------:R-:W-:Y:S05]  /*f580*/  BSYNC B1 ;  /* 0x0000000000017941 */ /* 0x000fea0003800000 */
.L_x_304:
        /* <DEDUP_REMOVED lines=9> */
.L_x_307:
[----:B------:R-:W-:Y:S05]  /*f620*/  BSYNC B1 ;  /* 0x0000000000017941 */ /* 0x000fea0003800000 */
.L_x_306:
        /* <DEDUP_REMOVED lines=9> */
.L_x_309:
[----:B------:R-:W-:Y:S05]  /*f6c0*/  BSYNC B1 ;  /* 0x0000000000017941 */ /* 0x000fea0003800000 */
.L_x_308:
        /* <DEDUP_REMOVED lines=9> */
.L_x_311:
[----:B------:R-:W-:Y:S05]  /*f760*/  BSYNC B1 ;  /* 0x0000000000017941 */ /* 0x000fea0003800000 */
.L_x_310:
        /* <DEDUP_REMOVED lines=9> */
.L_x_313:
[----:B------:R-:W-:Y:S05]  /*f800*/  BSYNC B1 ;  /* 0x0000000000017941 */ /* 0x000fea0003800000 */
.L_x_312:
        /* <DEDUP_REMOVED lines=9> */
.L_x_315:
[----:B------:R-:W-:Y:S05]  /*f8a0*/  BSYNC B1 ;  /* 0x0000000000017941 */ /* 0x000fea0003800000 */
.L_x_314:
        /* <DEDUP_REMOVED lines=9> */
.L_x_317:
[----:B------:R-:W-:Y:S05]  /*f940*/  BSYNC B1 ;  /* 0x0000000000017941 */ /* 0x000fea0003800000 */
.L_x_316:
        /* <DEDUP_REMOVED lines=9> */
.L_x_319:
[----:B------:R-:W-:Y:S05]  /*f9e0*/  BSYNC B1 ;  /* 0x0000000000017941 */ /* 0x000fea0003800000 */
.L_x_318:
        /* <DEDUP_REMOVED lines=9> */
.L_x_321:
[----:B------:R-:W-:Y:S05]  /*fa80*/  BSYNC B1 ;  /* 0x0000000000017941 */ /* 0x000fea0003800000 */
.L_x_320:
        /* <DEDUP_REMOVED lines=9> */
.L_x_323:
[----:B------:R-:W-:Y:S05]  /*fb20*/  BSYNC B1 ;  /* 0x0000000000017941 */ /* 0x000fea0003800000 */
.L_x_322:
        /* <DEDUP_REMOVED lines=9> */
.L_x_325:
[----:B------:R-:W-:Y:S05]  /*fbc0*/  BSYNC B1 ;  /* 0x0000000000017941 */ /* 0x000fea0003800000 */
.L_x_324:
        /* <DEDUP_REMOVED lines=9> */
.L_x_327:
[----:B------:R-:W-:Y:S05]  /*fc60*/  BSYNC B1 ;  /* 0x0000000000017941 */ /* 0x000fea0003800000 */
.L_x_326:
        /* <DEDUP_REMOVED lines=9> */
.L_x_329:
[----:B------:R-:W-:Y:S05]  /*fd00*/  BSYNC B1 ;  /* 0x0000000000017941 */ /* 0x000fea0003800000 */
.L_x_328:
        /* <DEDUP_REMOVED lines=9> */
.L_x_331:
[----:B------:R-:W-:Y:S05]  /*fda0*/  BSYNC B1 ;  /* 0x0000000000017941 */ /* 0x000fea0003800000 */
.L_x_330:
        /* <DEDUP_REMOVED lines=9> */
.L_x_333:
[----:B------:R-:W-:Y:S05]  /*fe40*/  BSYNC B1 ;  /* 0x0000000000017941 */ /* 0x000fea0003800000 */
.L_x_332:
        /* <DEDUP_REMOVED lines=9> */
.L_x_335:
[----:B------:R-:W-:Y:S05]  /*fee0*/  BSYNC B1 ;  /* 0x0000000000017941 */ /* 0x000fea0003800000 */
.L_x_334:
        /* <DEDUP_REMOVED lines=9> */
.L_x_337:
[----:B------:R-:W-:Y:S05]  /*ff80*/  BSYNC B1 ;  /* 0x0000000000017941 */ /* 0x000fea0003800000 */
.L_x_336:
        /* <DEDUP_REMOVED lines=9> */
.L_x_339:
[----:B------:R-:W-:Y:S05]  /*10020*/  BSYNC B1 ;  /* 0x0000000000017941 */ /* 0x000fea0003800000 */
.L_x_338:
        /* <DEDUP_REMOVED lines=9> */
.L_x_341:
[----:B------:R-:W-:Y:S05]  /*100c0*/  BSYNC B1 ;  /* 0x0000000000017941 */ /* 0x000fea0003800000 */
.L_x_340:
        /* <DEDUP_REMOVED lines=9> */
.L_x_343:
[----:B------:R-:W-:Y:S05]  /*10160*/  BSYNC B1 ;  /* 0x0000000000017941 */ /* 0x000fea0003800000 */
.L_x_342:
        /* <DEDUP_REMOVED lines=9> */
.L_x_345:
[----:B------:R-:W-:Y:S05]  /*10200*/  BSYNC B1 ;  /* 0x0000000000017941 */ /* 0x000fea0003800000 */
.L_x_344:
        /* <DEDUP_REMOVED lines=9> */
.L_x_347:
[----:B------:R-:W-:Y:S05]  /*102a0*/  BSYNC B1 ;  /* 0x0000000000017941 */ /* 0x000fea0003800000 */
.L_x_346:
        /* <DEDUP_REMOVED lines=9> */
.L_x_349:
[----:B------:R-:W-:Y:S05]  /*10340*/  BSYNC B1 ;  /* 0x0000000000017941 */ /* 0x000fea0003800000 */
.L_x_348:
        /* <DEDUP_REMOVED lines=9> */
.L_x_351:
[----:B------:R-:W-:Y:S05]  /*103e0*/  BSYNC B1 ;  /* 0x0000000000017941 */ /* 0x000fea0003800000 */
.L_x_350:
        /* <DEDUP_REMOVED lines=9> */
.L_x_353:
[----:B------:R-:W-:Y:S05]  /*10480*/  BSYNC B1 ;  /* 0x0000000000017941 */ /* 0x000fea0003800000 */
.L_x_352:
        /* <DEDUP_REMOVED lines=9> */
.L_x_355:
[----:B------:R-:W-:Y:S05]  /*10520*/  BSYNC B1 ;  /* 0x0000000000017941 */ /* 0x000fea0003800000 */
.L_x_354:
        /* <DEDUP_REMOVED lines=9> */
.L_x_357:
[----:B------:R-:W-:Y:S05]  /*105c0*/  BSYNC B1 ;  /* 0x0000000000017941 */ /* 0x000fea0003800000 */
.L_x_356:
        /* <DEDUP_REMOVED lines=9> */
.L_x_359:
[----:B------:R-:W-:Y:S05]  /*10660*/  BSYNC B1 ;  /* 0x0000000000017941 */ /* 0x000fea0003800000 */
.L_x_358:
        /* <DEDUP_REMOVED lines=9> */
.L_x_361:
[----:B------:R-:W-:Y:S05]  /*10700*/  BSYNC B1 ;  /* 0x0000000000017941 */ /* 0x000fea0003800000 */
.L_x_360:
        /* <DEDUP_REMOVED lines=9> */
.L_x_363:
[----:B------:R-:W-:Y:S05]  /*107a0*/  BSYNC B1 ;  /* 0x0000000000017941 */ /* 0x000fea0003800000 */
.L_x_362:
        /* <DEDUP_REMOVED lines=9> */
.L_x_365:
[----:B------:R-:W-:Y:S05]  /*10840*/  BSYNC B1 ;  /* 0x0000000000017941 */ /* 0x000fea0003800000 */
.L_x_364:
        /* <DEDUP_REMOVED lines=9> */
.L_x_367:
[----:B------:R-:W-:Y:S05]  /*108e0*/  BSYNC B1 ;  /* 0x0000000000017941 */ /* 0x000fea0003800000 */
.L_x_366:
        /* <DEDUP_REMOVED lines=9> */
.L_x_369:
[----:B------:R-:W-:Y:S05]  /*10980*/  BSYNC B1 ;  /* 0x0000000000017941 */ /* 0x000fea0003800000 */
.L_x_368:
        /* <DEDUP_REMOVED lines=9> */
.L_x_371:
[----:B------:R-:W-:Y:S05]  /*10a20*/  BSYNC B1 ;  /* 0x0000000000017941 */ /* 0x000fea0003800000 */
.L_x_370:
        /* <DEDUP_REMOVED lines=9> */
.L_x_373:
[----:B------:R-:W-:Y:S05]  /*10ac0*/  BSYNC B1 ;  /* 0x0000000000017941 */ /* 0x000fea0003800000 */
.L_x_372:
        /* <DEDUP_REMOVED lines=9> */
.L_x_375:
[----:B------:R-:W-:Y:S05]  /*10b60*/  BSYNC B1 ;  /* 0x0000000000017941 */ /* 0x000fea0003800000 */
.L_x_374:
        /* <DEDUP_REMOVED lines=9> */
.L_x_377:
[----:B------:R-:W-:Y:S05]  /*10c00*/  BSYNC B1 ;  /* 0x0000000000017941 */ /* 0x000fea0003800000 */
.L_x_376:
        /* <DEDUP_REMOVED lines=9> */
.L_x_379:
[----:B------:R-:W-:Y:S05]  /*10ca0*/  BSYNC B1 ;  /* 0x0000000000017941 */ /* 0x000fea0003800000 */
.L_x_378:
        /* <DEDUP_REMOVED lines=9> */
.L_x_381:
[----:B------:R-:W-:Y:S05]  /*10d40*/  BSYNC B1 ;  /* 0x0000000000017941 */ /* 0x000fea0003800000 */
.L_x_380:
        /* <DEDUP_REMOVED lines=9> */
.L_x_383:
[----:B------:R-:W-:Y:S05]  /*10de0*/  BSYNC B1 ;  /* 0x0000000000017941 */ /* 0x000fea0003800000 */
.L_x_382:
        /* <DEDUP_REMOVED lines=9> */
.L_x_385:
[----:B------:R-:W-:Y:S05]  /*10e80*/  BSYNC B1 ;  /* 0x0000000000017941 */ /* 0x000fea0003800000 */
.L_x_384:
        /* <DEDUP_REMOVED lines=9> */
.L_x_387:
[----:B------:R-:W-:Y:S05]  /*10f20*/  BSYNC B1 ;  /* 0x0000000000017941 */ /* 0x000fea0003800000 */
.L_x_386:
        /* <DEDUP_REMOVED lines=9> */
.L_x_389:
[----:B------:R-:W-:Y:S05]  /*10fc0*/  BSYNC B1 ;  /* 0x0000000000017941 */ /* 0x000fea0003800000 */
.L_x_388:
        /* <DEDUP_REMOVED lines=9> */
.L_x_391:
[----:B------:R-:W-:Y:S05]  /*11060*/  BSYNC B1 ;  /* 0x0000000000017941 */ /* 0x000fea0003800000 */
.L_x_390:
        /* <DEDUP_REMOVED lines=9> */
.L_x_393:
[----:B------:R-:W-:Y:S05]  /*11100*/  BSYNC B1 ;  /* 0x0000000000017941 */ /* 0x000fea0003800000 */
.L_x_392:
        /* <DEDUP_REMOVED lines=9> */
.L_x_395:
[----:B------:R-:W-:Y:S05]  /*111a0*/  BSYNC B1 ;  /* 0x0000000000017941 */ /* 0x000fea0003800000 */
.L_x_394:
        /* <DEDUP_REMOVED lines=9> */
.L_x_397:
[----:B------:R-:W-:Y:S05]  /*11240*/  BSYNC B1 ;  /* 0x0000000000017941 */ /* 0x000fea0003800000 */
.L_x_396:
        /* <DEDUP_REMOVED lines=9> */
.L_x_399:
[----:B------:R-:W-:Y:S05]  /*112e0*/  BSYNC B1 ;  /* 0x0000000000017941 */ /* 0x000fea0003800000 */
.L_x_398:
        /* <DEDUP_REMOVED lines=9> */
.L_x_401:
[----:B------:R-:W-:Y:S05]  /*11380*/  BSYNC B1 ;  /* 0x0000000000017941 */ /* 0x000fea0003800000 */
.L_x_400:
        /* <DEDUP_REMOVED lines=9> */
.L_x_403:
[----:B------:R-:W-:Y:S05]  /*11420*/  BSYNC B1 ;  /* 0x0000000000017941 */ /* 0x000fea0003800000 */
.L_x_402:
        /* <DEDUP_REMOVED lines=9> */
.L_x_405:
[----:B------:R-:W-:Y:S05]  /*114c0*/  BSYNC B1 ;  /* 0x0000000000017941 */ /* 0x000fea0003800000 */
.L_x_404:
        /* <DEDUP_REMOVED lines=9> */
.L_x_407:
[----:B------:R-:W-:Y:S05]  /*11560*/  BSYNC B1 ;  /* 0x0000000000017941 */ /* 0x000fea0003800000 */
.L_x_406:
        /* <DEDUP_REMOVED lines=9> */
.L_x_409:
[----:B------:R-:W-:Y:S05]  /*11600*/  BSYNC B1 ;  /* 0x0000000000017941 */ /* 0x000fea0003800000 */
.L_x_408:
        /* <DEDUP_REMOVED lines=9> */
.L_x_411:
[----:B------:R-:W-:Y:S05]  /*116a0*/  BSYNC B1 ;  /* 0x0000000000017941 */ /* 0x000fea0003800000 */
.L_x_410:
        /* <DEDUP_REMOVED lines=9> */
.L_x_413:
[----:B------:R-:W-:Y:S05]  /*11740*/  BSYNC B1 ;  /* 0x0000000000017941 */ /* 0x000fea0003800000 */
.L_x_412:
        /* <DEDUP_REMOVED lines=9> */
.L_x_415:
[----:B------:R-:W-:Y:S05]  /*117e0*/  BSYNC B1 ;  /* 0x0000000000017941 */ /* 0x000fea0003800000 */
.L_x_414:
        /* <DEDUP_REMOVED lines=9> */
.L_x_417:
[----:B------:R-:W-:Y:S05]  /*11880*/  BSYNC B1 ;  /* 0x0000000000017941 */ /* 0x000fea0003800000 */
.L_x_416:
        /* <DEDUP_REMOVED lines=9> */
.L_x_419:
[----:B------:R-:W-:Y:S05]  /*11920*/  BSYNC B1 ;  /* 0x0000000000017941 */ /* 0x000fea0003800000 */
.L_x_418:
        /* <DEDUP_REMOVED lines=9> */
.L_x_421:
[----:B------:R-:W-:Y:S05]  /*119c0*/  BSYNC B1 ;  /* 0x0000000000017941 */ /* 0x000fea0003800000 */
.L_x_420:
        /* <DEDUP_REMOVED lines=9> */
.L_x_423:
[----:B------:R-:W-:Y:S05]  /*11a60*/  BSYNC B1 ;  /* 0x0000000000017941 */ /* 0x000fea0003800000 */
.L_x_422:
        /* <DEDUP_REMOVED lines=9> */
.L_x_425:
[----:B------:R-:W-:Y:S05]  /*11b00*/  BSYNC B1 ;  /* 0x0000000000017941 */ /* 0x000fea0003800000 */
.L_x_424:
        /* <DEDUP_REMOVED lines=9> */
.L_x_427:
[----:B------:R-:W-:Y:S05]  /*11ba0*/  BSYNC B1 ;  /* 0x0000000000017941 */ /* 0x000fea0003800000 */
.L_x_426:
        /* <DEDUP_REMOVED lines=9> */
.L_x_429:
[----:B------:R-:W-:Y:S05]  /*11c40*/  BSYNC B1 ;  /* 0x0000000000017941 */ /* 0x000fea0003800000 */
.L_x_428:
        /* <DEDUP_REMOVED lines=9> */
.L_x_431:
[----:B------:R-:W-:Y:S05]  /*11ce0*/  BSYNC B1 ;  /* 0x0000000000017941 */ /* 0x000fea0003800000 */
.L_x_430:
        /* <DEDUP_REMOVED lines=9> */
.L_x_433:
[----:B------:R-:W-:Y:S05]  /*11d80*/  BSYNC B1 ;  /* 0x0000000000017941 */ /* 0x000fea0003800000 */
.L_x_432:
        /* <DEDUP_REMOVED lines=9> */
.L_x_435:
[----:B------:R-:W-:Y:S05]  /*11e20*/  BSYNC B1 ;  /* 0x0000000000017941 */ /* 0x000fea0003800000 */
.L_x_434:
        /* <DEDUP_REMOVED lines=9> */
.L_x_437:
[----:B------:R-:W-:Y:S05]  /*11ec0*/  BSYNC B1 ;  /* 0x0000000000017941 */ /* 0x000fea0003800000 */
.L_x_436:
        /* <DEDUP_REMOVED lines=9> */
.L_x_439:
[----:B------:R-:W-:Y:S05]  /*11f60*/  BSYNC B1 ;  /* 0x0000000000017941 */ /* 0x000fea0003800000 */
.L_x_438:
        /* <DEDUP_REMOVED lines=9> */
.L_x_441:
[----:B------:R-:W-:Y:S05]  /*12000*/  BSYNC B1 ;  /* 0x0000000000017941 */ /* 0x000fea0003800000 */
.L_x_440:
        /* <DEDUP_REMOVED lines=9> */
.L_x_443:
[----:B------:R-:W-:Y:S05]  /*120a0*/  BSYNC B1 ;  /* 0x0000000000017941 */ /* 0x000fea0003800000 */
.L_x_442:
        /* <DEDUP_REMOVED lines=9> */
.L_x_445:
[----:B------:R-:W-:Y:S05]  /*12140*/  BSYNC B1 ;  /* 0x0000000000017941 */ /* 0x000fea0003800000 */
.L_x_444:
        /* <DEDUP_REMOVED lines=9> */
.L_x_447:
[----:B------:R-:W-:Y:S05]  /*121e0*/  BSYNC B1 ;  /* 0x0000000000017941 */ /* 0x000fea0003800000 */
.L_x_446:
        /* <DEDUP_REMOVED lines=9> */
.L_x_449:
[----:B------:R-:W-:Y:S05]  /*12280*/  BSYNC B1 ;  /* 0x0000000000017941 */ /* 0x000fea0003800000 */
.L_x_448:
        /* <DEDUP_REMOVED lines=9> */
.L_x_451:
[----:B------:R-:W-:Y:S05]  /*12320*/  BSYNC B1 ;  /* 0x0000000000017941 */ /* 0x000fea0003800000 */
.L_x_450:
        /* <DEDUP_REMOVED lines=9> */
.L_x_453:
[----:B------:R-:W-:Y:S05]  /*123c0*/  BSYNC B1 ;  /* 0x0000000000017941 */ /* 0x000fea0003800000 */
.L_x_452:
        /* <DEDUP_REMOVED lines=9> */
.L_x_455:
[----:B------:R-:W-:Y:S05]  /*12460*/  BSYNC B1 ;  /* 0x0000000000017941 */ /* 0x000fea0003800000 */
.L_x_454:
        /* <DEDUP_REMOVED lines=9> */
.L_x_457:
[----:B------:R-:W-:Y:S05]  /*12500*/  BSYNC B1 ;  /* 0x0000000000017941 */ /* 0x000fea0003800000 */
.L_x_456:
        /* <DEDUP_REMOVED lines=9> */
.L_x_459:
[----:B------:R-:W-:Y:S05]  /*125a0*/  BSYNC B1 ;  /* 0x0000000000017941 */ /* 0x000fea0003800000 */
.L_x_458:
        /* <DEDUP_REMOVED lines=9> */
.L_x_461:
[----:B------:R-:W-:Y:S05]  /*12640*/  BSYNC B1 ;  /* 0x0000000000017941 */ /* 0x000fea0003800000 */
.L_x_460:
        /* <DEDUP_REMOVED lines=9> */
.L_x_463:
[----:B------:R-:W-:Y:S05]  /*126e0*/  BSYNC B1 ;  /* 0x0000000000017941 */ /* 0x000fea0003800000 */
.L_x_462:
        /* <DEDUP_REMOVED lines=9> */
.L_x_465:
[----:B------:R-:W-:Y:S05]  /*12780*/  BSYNC B1 ;  /* 0x0000000000017941 */ /* 0x000fea0003800000 */
.L_x_464:
        /* <DEDUP_REMOVED lines=9> */
.L_x_467:
[----:B------:R-:W-:Y:S05]  /*12820*/  BSYNC B1 ;  /* 0x0000000000017941 */ /* 0x000fea0003800000 */
.L_x_466:
        /* <DEDUP_REMOVED lines=9> */
.L_x_469:
[----:B------:R-:W-:Y:S05]  /*128c0*/  BSYNC B1 ;  /* 0x0000000000017941 */ /* 0x000fea0003800000 */
.L_x_468:
        /* <DEDUP_REMOVED lines=9> */
.L_x_471:
[----:B------:R-:W-:Y:S05]  /*12960*/  BSYNC B1 ;  /* 0x0000000000017941 */ /* 0x000fea0003800000 */
.L_x_470:
        /* <DEDUP_REMOVED lines=9> */
.L_x_473:
[----:B------:R-:W-:Y:S05]  /*12a00*/  BSYNC B1 ;  /* 0x0000000000017941 */ /* 0x000fea0003800000 */
.L_x_472:
        /* <DEDUP_REMOVED lines=9> */
.L_x_475:
[----:B------:R-:W-:Y:S05]  /*12aa0*/  BSYNC B1 ;  /* 0x0000000000017941 */ /* 0x000fea0003800000 */
.L_x_474:
        /* <DEDUP_REMOVED lines=9> */
.L_x_477:
[----:B------:R-:W-:Y:S05]  /*12b40*/  BSYNC B1 ;  /* 0x0000000000017941 */ /* 0x000fea0003800000 */
.L_x_476:
        /* <DEDUP_REMOVED lines=9> */
.L_x_479:
[----:B------:R-:W-:Y:S05]  /*12be0*/  BSYNC B1 ;  /* 0x0000000000017941 */ /* 0x000fea0003800000 */
.L_x_478:
        /* <DEDUP_REMOVED lines=9> */
.L_x_481:
[----:B------:R-:W-:Y:S05]  /*12c80*/  BSYNC B1 ;  /* 0x0000000000017941 */ /* 0x000fea0003800000 */
.L_x_480:
        /* <DEDUP_REMOVED lines=9> */
.L_x_483:
[----:B------:R-:W-:Y:S05]  /*12d20*/  BSYNC B1 ;  /* 0x0000000000017941 */ /* 0x000fea0003800000 */
.L_x_482:
        /* <DEDUP_REMOVED lines=9> */
.L_x_485:
[----:B------:R-:W-:Y:S05]  /*12dc0*/  BSYNC B1 ;  /* 0x0000000000017941 */ /* 0x000fea0003800000 */
.L_x_484:
        /* <DEDUP_REMOVED lines=9> */
.L_x_487:
[----:B------:R-:W-:Y:S05]  /*12e60*/  BSYNC B1 ;  /* 0x0000000000017941 */ /* 0x000fea0003800000 */
.L_x_486:
        /* <DEDUP_REMOVED lines=9> */
.L_x_489:
[----:B------:R-:W-:Y:S05]  /*12f00*/  BSYNC B1 ;  /* 0x0000000000017941 */ /* 0x000fea0003800000 */
.L_x_488:
        /* <DEDUP_REMOVED lines=9> */
.L_x_491:
[----:B------:R-:W-:Y:S05]  /*12fa0*/  BSYNC B1 ;  /* 0x0000000000017941 */ /* 0x000fea0003800000 */
.L_x_490:
        /* <DEDUP_REMOVED lines=9> */
.L_x_493:
[----:B------:R-:W-:Y:S05]  /*13040*/  BSYNC B1 ;  /* 0x0000000000017941 */ /* 0x000fea0003800000 */
.L_x_492:
        /* <DEDUP_REMOVED lines=9> */
.L_x_495:
[----:B------:R-:W-:Y:S05]  /*130e0*/  BSYNC B1 ;  /* 0x0000000000017941 */ /* 0x000fea0003800000 */
.L_x_494:
        /* <DEDUP_REMOVED lines=9> */
.L_x_497:
[----:B------:R-:W-:Y:S05]  /*13180*/  BSYNC B1 ;  /* 0x0000000000017941 */ /* 0x000fea0003800000 */
.L_x_496:
        /* <DEDUP_REMOVED lines=9> */
.L_x_499:
[----:B------:R-:W-:Y:S05]  /*13220*/  BSYNC B1 ;  /* 0x0000000000017941 */ /* 0x000fea0003800000 */
.L_x_498:
        /* <DEDUP_REMOVED lines=9> */
.L_x_501:
[----:B------:R-:W-:Y:S05]  /*132c0*/  BSYNC B1 ;  /* 0x0000000000017941 */ /* 0x000fea0003800000 */
.L_x_500:
        /* <DEDUP_REMOVED lines=9> */
.L_x_503:
[----:B------:R-:W-:Y:S05]  /*13360*/  BSYNC B1 ;  /* 0x0000000000017941 */ /* 0x000fea0003800000 */
.L_x_502:
        /* <DEDUP_REMOVED lines=9> */
.L_x_505:
[----:B------:R-:W-:Y:S05]  /*13400*/  BSYNC B1 ;  /* 0x0000000000017941 */ /* 0x000fea0003800000 */
.L_x_504:
        /* <DEDUP_REMOVED lines=9> */
.L_x_507:
[----:B------:R-:W-:Y:S05]  /*134a0*/  BSYNC B1 ;  /* 0x0000000000017941 */ /* 0x000fea0003800000 */
.L_x_506:
        /* <DEDUP_REMOVED lines=9> */
.L_x_509:
[----:B------:R-:W-:Y:S05]  /*13540*/  BSYNC B1 ;  /* 0x0000000000017941 */ /* 0x000fea0003800000 */
.L_x_508:
        /* <DEDUP_REMOVED lines=9> */
.L_x_511:
[----:B------:R-:W-:Y:S05]  /*135e0*/  BSYNC B1 ;  /* 0x0000000000017941 */ /* 0x000fea0003800000 */
.L_x_510:
        /* <DEDUP_REMOVED lines=9> */
.L_x_513:
[----:B------:R-:W-:Y:S05]  /*13680*/  BSYNC B1 ;  /* 0x0000000000017941 */ /* 0x000fea0003800000 */
.L_x_512:
        /* <DEDUP_REMOVED lines=9> */
.L_x_515:
[----:B------:R-:W-:Y:S05]  /*13720*/  BSYNC B1 ;  /* 0x0000000000017941 */ /* 0x000fea0003800000 */
.L_x_514:
        /* <DEDUP_REMOVED lines=9> */
.L_x_517:
[----:B------:R-:W-:Y:S05]  /*137c0*/  BSYNC B1 ;  /* 0x0000000000017941 */ /* 0x000fea0003800000 */
.L_x_516:
        /* <DEDUP_REMOVED lines=9> */
.L_x_519:
[----:B------:R-:W-:Y:S05]  /*13860*/  BSYNC B1 ;  /* 0x0000000000017941 */ /* 0x000fea0003800000 */
.L_x_518:
        /* <DEDUP_REMOVED lines=9> */
.L_x_521:
[----:B------:R-:W-:Y:S05]  /*13900*/  BSYNC B1 ;  /* 0x0000000000017941 */ /* 0x000fea0003800000 */
.L_x_520:
        /* <DEDUP_REMOVED lines=9> */
.L_x_523:
[----:B------:R-:W-:Y:S05]  /*139a0*/  BSYNC B1 ;  /* 0x0000000000017941 */ /* 0x000fea0003800000 */
.L_x_522:
        /* <DEDUP_REMOVED lines=9> */
.L_x_525:
[----:B------:R-:W-:Y:S05]  /*13a40*/  BSYNC B1 ;  /* 0x0000000000017941 */ /* 0x000fea0003800000 */
.L_x_524:
        /* <DEDUP_REMOVED lines=9> */
.L_x_527:
[----:B------:R-:W-:Y:S05]  /*13ae0*/  BSYNC B1 ;  /* 0x0000000000017941 */ /* 0x000fea0003800000 */
.L_x_526:
        /* <DEDUP_REMOVED lines=9> */
.L_x_529:
[----:B------:R-:W-:Y:S05]  /*13b80*/  BSYNC B1 ;  /* 0x0000000000017941 */ /* 0x000fea0003800000 */
.L_x_528:
        /* <DEDUP_REMOVED lines=9> */
.L_x_531:
[----:B------:R-:W-:Y:S05]  /*13c20*/  BSYNC B1 ;  /* 0x0000000000017941 */ /* 0x000fea0003800000 */
.L_x_530:
[----:B01--45:R-:W-:Y:S01]  /*13c30*/  LOP3.LUT R7, R3, 0xffffe000, RZ, 0xc0, !PT ;  /* 0xffffe00003077812 */ /* 0x033fe200078ec0ff */
        /* <DEDUP_REMOVED lines=8> */
.L_x_533:
[----:B------:R-:W-:Y:S05]  /*13cc0*/  BSYNC B1 ;  /* 0x0000000000017941 */ /* 0x000fea0003800000 */
.L_x_532:
        /* <DEDUP_REMOVED lines=9> */
.L_x_535:
[----:B------:R-:W-:Y:S05]  /*13d60*/  BSYNC B1 ;  /* 0x0000000000017941 */ /* 0x000fea0003800000 */
.L_x_534:
[----:B------:R-:W-:Y:S05]  /*13d70*/  @!P1 BRA `(.L_x_536) ;  /* 0x00000050004c9947 */ /* 0x000fea0003800000 */
[----:B-----5:R-:W-:-:S05]  /*13d80*/  LOP3.LUT R3, R3, 0xffffe000, RZ, 0xc0, !PT ;  /* 0xffffe00003037812 */ /* 0x020fca00078ec0ff */
[----:B------:R-:W-:-:S04]  /*13d90*/  FMUL R0, R3, R16 ;  /* 0x0000001003007220 */ /* 0x000fc80000400000 */
[----:B------:R-:W-:-:S05]  /*13da0*/  FFMA R151, R151, R2, R0 ;  /* 0x0000000297977223 */ /* 0x000fca0000000000 */
[----:B------:R-:W-:-:S05]  /*13db0*/  F2FP.TF32.F32.PACK_B R151, R151 ;  /* 0x00000097ff97723e */ /* 0x000fca00024050ff */
[----:B------:R0:W-:Y:S01]  /*13dc0*/  STG.E desc[UR36][R4.64+0x3e4], R151 ;  /* 0x0003e49704007986 */ /* 0x0001e2000c101924 */
[----:B------:R-:W-:Y:S05]  /*13dd0*/  BRA `(.L_x_536) ;  /* 0x0000005000347947 */ /* 0x000fea0003800000 */
.L_x_29:
[----:B------:R-:W2:Y:S01]  /*13de0*/  LDL.LU R3, [R1] ;  /* 0x0000000001037983 */ /* 0x000ea20000300800 */
[----:B------:R-:W-:-:S03]  /*13df0*/  ULDC.64 UR4, c[0x0][0x5c0] ;  /* 0x0001700000047ab9 */ /* 0x000fc60000000a00 */
[----:B------:R-:W3:Y:S04]  /*13e00*/  LDL.LU R9, [R1+0x8] ;  /* 0x0000080001097983 */ /* 0x000ee80000300800 */
[----:B------:R-:W4:Y:S04]  /*13e10*/  LDL.LU R8, [R1+0x54] ;  /* 0x0000540001087983 */ /* 0x000f280000300800 */
[----:B------:R-:W5:Y:S04]  /*13e20*/  LDL.LU R235, [R1+0x8c] ;  /* 0x00008c0001eb7983 */ /* 0x000f680000300800 */
        /* <DEDUP_REMOVED lines=91> */
[----:B------:R-:W5:Y:S01]  /*143e0*/  LDL.LU R12, [R1+0x1fc] ;  /* 0x0001fc00010c7983 */ /* 0x000f620000300800 */
[----:B--2---:R-:W-:Y:S01]  /*143f0*/  FMUL R3, R3, R2 ;  /* 0x0000000203037220 */ /* 0x004fe20000400000 */
[----:B------:R-:W-:-:S02]  /*14400*/  LEA R4, P0, R6, UR4, 0x2 ;  /* 0x0000000406047c11 */ /* 0x000fc4000f8010ff */
[----:B------:R-:W2:Y:S02]  /*14410*/  LDL.LU R7, [R1+0x4] ;  /* 0x0000040001077983 */ /* 0x000ea40000300800 */
[----:B------:R-:W-:Y:S02]  /*14420*/  LEA.HI.X R5, R6, UR5, R10, 0x2, P0 ;  /* 0x0000000506057c11 */ /* 0x000fe400080f140a */
[----:B------:R-:W-:Y:S01]  /*14430*/  F2FP.TF32.F32.PACK_B R3, R3 ;  /* 0x00000003ff03723e */ /* 0x000fe200024050ff */
[----:B------:R-:W5:Y:S01]  /*14440*/  LDL.LU R10, [R1+0x5c] ;  /* 0x00005c00010a7983 */ /* 0x000f620000300800 */
[----:B------:R-:W-:-:S03]  /*14450*/  ISETP.GT.AND P0, PT, R0, 0x1, P3 ;  /* 0x000000010000780c */ /* 0x000fc60001f04270 */
[----:B------:R2:W-:Y:S01]  /*14460*/  @P1 STG.E desc[UR36][R4.64], R3 ;  /* 0x0000000304001986 */ /* 0x0005e2000c101924 */
[----:B------:R-:W-:Y:S01]  /*14470*/  ISETP.GT.AND P2, PT, R158, 0x8, PT ;  /* 0x000000089e00780c */ /* 0x000fe20003f44270 */
[----:B--2---:R-:W-:-:S05]  /*14480*/  FMUL R3, R7, R2 ;  /* 0x0000000207037220 */ /* 0x004fca0000400000 */
[----:B------:R-:W-:-:S05]  /*14490*/  F2FP.TF32.F32.PACK_B R3, R3 ;  /* 0x00000003ff03723e */ /* 0x000fca00024050ff */
[----:B------:R0:W-:Y:S04]  /*144a0*/  @P0 STG.E desc[UR36][R4.64+0x4], R3 ;  /* 0x0000040304000986 */ /* 0x0001e8000c101924 */
[----:B0-----:R-:W2:Y:S01]  /*144b0*/  LDL.LU R3, [R1+0xc] ;  /* 0x00000c0001037983 */ /* 0x001ea20000300800 */
[----:B------:R-:W-:Y:S01]  /*144c0*/  USHF.L.U32 UR5, UR8, 0x5, URZ ;  /* 0x0000000508057899 */ /* 0x000fe2000800063f */
[----:B------:R-:W-:Y:S01]  /*144d0*/  ISETP.GT.AND P0, PT, R0, RZ, P2 ;  /* 0x000000ff0000720c */ /* 0x000fe20001704270 */
[----:B------:R-:W-:Y:S01]  /*144e0*/  USHF.L.U64.HI UR4, UR8, 0x5, UR9 ;  /* 0x0000000508047899 */ /* 0x000fe20008010209 */
[----:B---3--:R-:W-:-:S03]  /*144f0*/  FMUL R9, R9, R2 ;  /* 0x0000000209097220 */ /* 0x008fc60000400000 */
[----:B------:R-:W-:Y:S02]  /*14500*/  IADD3 R6, P1, R4, UR5, RZ ;  /* 0x0000000504067c10 */ /* 0x000fe4000ff3e0ff */
[----:B------:R-:W-:Y:S02]  /*14510*/  F2FP.TF32.F32.PACK_B R9, R9 ;  /* 0x00000009ff09723e */ /* 0x000fe400024050ff */
[----:B------:R-:W-:-:S05]  /*14520*/  IADD3.X R7, R5, UR4, RZ, P1, !PT ;  /* 0x0000000405077c10 */ /* 0x000fca0008ffe4ff */
[----:B------:R0:W-:Y:S01]  /*14530*/  @P0 STG.E desc[UR36][R6.64], R9 ;  /* 0x0000000906000986 */ /* 0x0001e2000c101924 */
[----:B------:R-:W-:-:S03]  /*14540*/  ISETP.GT.AND P0, PT, R0, 0x1, P2 ;  /* 0x000000010000780c */ /* 0x000fc60001704270 */
[----:B0-----:R-:W3:Y:S01]  /*14550*/  LDL.LU R9, [R1+0x60] ;  /* 0x0000600001097983 */ /* 0x001ee20000300800 */
[----:B--2---:R-:W-:-:S05]  /*14560*/  FMUL R3, R3, R2 ;  /* 0x0000000203037220 */ /* 0x004fca0000400000 */
[----:B------:R-:W-:-:S05]  /*14570*/  F2FP.TF32.F32.PACK_B R3, R3 ;  /* 0x00000003ff03723e */ /* 0x000fca00024050ff */
[----:B------:R0:W-:Y:S04]  /*14580*/  @P0 STG.E desc[UR36][R6.64+0x4], R3 ;  /* 0x0000040306000986 */ /* 0x0001e8000c101924 */
[----:B0-----:R-:W2:Y:S01]  /*14590*/  LDL.LU R3, [R1+0x10] ;  /* 0x0000100001037983 */ /* 0x001ea20000300800 */
[----:B------:R-:W-:Y:S01]  /*145a0*/  ISETP.GT.AND P0, PT, R0, 0x8, P3 ;  /* 0x000000080000780c */ /* 0x000fe20001f04270 */
[----:B--2---:R-:W-:-:S05]  /*145b0*/  FMUL R3, R3, R2 ;  /* 0x0000000203037220 */ /* 0x004fca0000400000 */
[----:B------:R-:W-:-:S07]  /*145c0*/  F2FP.TF32.F32.PACK_B R3, R3 ;  /* 0x00000003ff03723e */ /* 0x000fce00024050ff */
        /* <DEDUP_REMOVED lines=82> */
[C---:B------:R-:W-:Y:S02]  /*14af0*/  ISETP.GT.AND P1, PT, R0.reuse, 0x29, P3 ;  /* 0x000000290000780c */ /* 0x040fe40001f24270 */
[----:B------:R-:W-:Y:S01]  /*14b00*/  ISETP.GT.AND P0, PT, R0, 0x28, P2 ;  /* 0x000000280000780c */ /* 0x000fe20001704270 */
[----:B----4-:R-:W-:-:S05]  /*14b10*/  FMUL R8, R8, R2 ;  /* 0x0000000208087220 */ /* 0x010fca0000400000 */
[----:B------:R-:W-:-:S05]  /*14b20*/  F2FP.TF32.F32.PACK_B R8, R8 ;  /* 0x00000008ff08723e */ /* 0x000fca00024050ff */
[----:B------:R0:W-:Y:S04]  /*14b30*/  @P1 STG.E desc[UR36][R4.64+0xa4], R8 ;  /* 0x0000a40804001986 */ /* 0x0001e8000c101924 */
[----:B0-----:R-:W4:Y:S01]  /*14b40*/  LDL.LU R8, [R1+0x68] ;  /* 0x0000680001087983 */ /* 0x001f220000300800 */
[----:B--2---:R-:W-:-:S05]  /*14b50*/  FMUL R3, R3, R2 ;  /* 0x0000000203037220 */ /* 0x004fca0000400000 */
[----:B------:R-:W-:-:S05]  /*14b60*/  F2FP.TF32.F32.PACK_B R3, R3 ;  /* 0x00000003ff03723e */ /* 0x000fca00024050ff */
[----:B------:R0:W-:Y:S04]  /*14b70*/  @P0 STG.E desc[UR36][R6.64+0xa0], R3 ;  /* 0x0000a00306000986 */ /* 0x0001e8000c101924 */
[----:B0-----:R-:W2:Y:S01]  /*14b80*/  LDL.LU R3, [R1+0x64] ;  /* 0x0000640001037983 */ /* 0x001ea20000300800 */
[C---:B------:R-:W-:Y:S02]  /*14b90*/  ISETP.GT.AND P1, PT, R0.reuse, 0x29, P2 ;  /* 0x000000290000780c */ /* 0x040fe40001724270 */
[----:B------:R-:W-:Y:S01]  /*14ba0*/  ISETP.GT.AND P4, PT, R0, 0x30, P3 ;  /* 0x000000300000780c */ /* 0x000fe20001f84270 */
[-C--:B-----5:R-:W-:Y:S01]  /*14bb0*/  FMUL R10, R10, R2.reuse ;  /* 0x000000020a0a7220 */ /* 0x0a0fe20000400000 */
[C---:B------:R-:W-:Y:S01]  /*14bc0*/  ISETP.GT.AND P5, PT, R0.reuse, 0x31, P3 ;  /* 0x000000310000780c */ /* 0x040fe20001fa4270 */
[-C--:B---3--:R-:W-:Y:S01]  /*14bd0*/  FMUL R9, R9, R2.reuse ;  /* 0x0000000209097220 */ /* 0x088fe20000400000 */
[----:B------:R-:W-:Y:S01]  /*14be0*/  ISETP.GT.AND P0, PT, R0, 0x30, P2 ;  /* 0x000000300000780c */ /* 0x000fe20001704270 */
[----:B----4-:R-:W-:Y:S01]  /*14bf0*/  FMUL R8, R8, R2 ;  /* 0x0000000208087220 */ /* 0x010fe20000400000 */
[----:B------:R-:W-:-:S02]  /*14c00*/  F2FP.TF32.F32.PACK_B R10, R10 ;  /* 0x0000000aff0a723e */ /* 0x000fc400024050ff */
[----:B------:R-:W-:Y:S02]  /*14c10*/  F2FP.TF32.F32.PACK_B R9, R9 ;  /* 0x00000009ff09723e */ /* 0x000fe400024050ff */
[----:B------:R-:W-:Y:S01]  /*14c20*/  F2FP.TF32.F32.PACK_B R8, R8 ;  /* 0x00000008ff08723e */ /* 0x000fe200024050ff */
[----:B------:R0:W-:Y:S04]  /*14c30*/  @P1 STG.E desc[UR36][R6.64+0xa4], R10 ;  /* 0x0000a40a06001986 */ /* 0x0001e8000c101924 */
[----:B------:R1:W-:Y:S04]  /*14c40*/  @P4 STG.E desc[UR36][R4.64+0xc0], R9 ;  /* 0x0000c00904004986 */ /* 0x0003e8000c101924 */
[----:B0-----:R-:W3:Y:S04]  /*14c50*/  LDL.LU R10, [R1+0x78] ;  /* 0x00007800010a7983 */ /* 0x001ee80000300800 */
[----:B-1----:R-:W4:Y:S01]  /*14c60*/  LDL.LU R9, [R1+0x74] ;  /* 0x0000740001097983 */ /* 0x002f220000300800 */
[----:B--2---:R-:W-:-:S05]  /*14c70*/  FMUL R3, R3, R2 ;  /* 0x0000000203037220 */ /* 0x004fca0000400000 */
[----:B------:R-:W-:-:S05]  /*14c80*/  F2FP.TF32.F32.PACK_B R3, R3 ;  /* 0x00000003ff03723e */ /* 0x000fca00024050ff */
[----:B------:R0:W-:Y:S04]  /*14c90*/  @P5 STG.E desc[UR36][R4.64+0xc4], R3 ;  /* 0x0000c40304005986 */ /* 0x0001e8000c101924 */
[----:B------:R1:W-:Y:S04]  /*14ca0*/  @P0 STG.E desc[UR36][R6.64+0xc0], R8 ;  /* 0x0000c00806000986 */ /* 0x0003e8000c101924 */
[----:B0-----:R-:W2:Y:S04]  /*14cb0*/  LDL.LU R3, [R1+0x6c] ;  /* 0x00006c0001037983 */ /* 0x001ea80000300800 */
[----:B-1----:R-:W5:Y:S01]  /*14cc0*/  LDL.LU R8, [R1+0x70] ;  /* 0x0000700001087983 */ /* 0x002f620000300800 */
[----:B------:R-:W-:-:S02]  /*14cd0*/  ISETP.GT.AND P1, PT, R0, 0x31, P2 ;  /* 0x000000310000780c */ /* 0x000fc40001724270 */
[C---:B------:R-:W-:Y:S02]  /*14ce0*/  ISETP.GT.AND P4, PT, R0.reuse, 0x38, P3 ;  /* 0x000000380000780c */ /* 0x040fe40001f84270 */
[C---:B------:R-:W-:Y:S02]  /*14cf0*/  ISETP.GT.AND P5, PT, R0.reuse, 0x39, P3 ;  /* 0x000000390000780c */ /* 0x040fe40001fa4270 */
[----:B------:R-:W-:Y:S01]  /*14d00*/  ISETP.GT.AND P0, PT, R0, 0x38, P2 ;  /* 0x000000380000780c */ /* 0x000fe20001704270 */
[-C--:B----4-:R-:W-:Y:S01]  /*14d10*/  FMUL R9, R9, R2.reuse ;  /* 0x0000000209097220 */ /* 0x090fe20000400000 */
[----:B---3--:R-:W-:-:S04]  /*14d20*/  FMUL R10, R10, R2 ;  /* 0x000000020a0a7220 */ /* 0x008fc80000400000 */
[----:B------:R-:W-:Y:S02]  /*14d30*/  F2FP.TF32.F32.PACK_B R9, R9 ;  /* 0x00000009ff09723e */ /* 0x000fe400024050ff */
[----:B------:R-:W-:Y:S01]  /*14d40*/  F2FP.TF32.F32.PACK_B R10, R10 ;  /* 0x0000000aff0a723e */ /* 0x000fe200024050ff */
[-C--:B--2---:R-:W-:Y:S01]  /*14d50*/  FMUL R3, R3, R2.reuse ;  /* 0x0000000203037220 */ /* 0x084fe20000400000 */
[----:B-----5:R-:W-:-:S04]  /*14d60*/  FMUL R8, R8, R2 ;  /* 0x0000000208087220 */ /* 0x020fc80000400000 */
[----:B------:R-:W-:Y:S02]  /*14d70*/  F2FP.TF32.F32.PACK_B R3, R3 ;  /* 0x00000003ff03723e */ /* 0x000fe400024050ff */
[----:B------:R-:W-:-:S03]  /*14d80*/  F2FP.TF32.F32.PACK_B R8, R8 ;  /* 0x00000008ff08723e */ /* 0x000fc600024050ff */
[----:B------:R0:W-:Y:S04]  /*14d90*/  @P1 STG.E desc[UR36][R6.64+0xc4], R3 ;  /* 0x0000c40306001986 */ /* 0x0001e8000c101924 */
[----:B------:R1:W-:Y:S04]  /*14da0*/  @P4 STG.E desc[UR36][R4.64+0xe0], R8 ;  /* 0x0000e00804004986 */ /* 0x0003e8000c101924 */
[----:B0-----:R-:W2:Y:S04]  /*14db0*/  LDL.LU R3, [R1+0x7c] ;  /* 0x00007c0001037983 */ /* 0x001ea80000300800 */
[----:B-1----:R-:W3:Y:S04]  /*14dc0*/  LDL.LU R8, [R1+0x80] ;  /* 0x0000800001087983 */ /* 0x002ee80000300800 */
[----:B------:R0:W-:Y:S04]  /*14dd0*/  @P5 STG.E desc[UR36][R4.64+0xe4], R9 ;  /* 0x0000e40904005986 */ /* 0x0001e8000c101924 */
[----:B------:R1:W-:Y:S04]  /*14de0*/  @P0 STG.E desc[UR36][R6.64+0xe0], R10 ;  /* 0x0000e00a06000986 */ /* 0x0003e8000c101924 */
[----:B0-----:R-:W4:Y:S04]  /*14df0*/  LDL.LU R9, [R1+0x84] ;  /* 0x0000840001097983 */ /* 0x001f280000300800 */
[----:B-1----:R-:W5:Y:S01]  /*14e00*/  LDL.LU R10, [R1+0x88] ;  /* 0x00008800010a7983 */ /* 0x002f620000300800 */
[----:B------:R-:W-:-:S02]  /*14e10*/  ISETP.GT.AND P1, PT, R0, 0x39, P2 ;  /* 0x000000390000780c */ /* 0x000fc40001724270 */
[C---:B------:R-:W-:Y:S02]  /*14e20*/  ISETP.GT.AND P4, PT, R0.reuse, 0x40, P3 ;  /* 0x000000400000780c */ /* 0x040fe40001f84270 */
[C---:B------:R-:W-:Y:S02]  /*14e30*/  ISETP.GT.AND P5, PT, R0.reuse, 0x41, P3 ;  /* 0x000000410000780c */ /* 0x040fe40001fa4270 */
[----:B------:R-:W-:Y:S01]  /*14e40*/  ISETP.GT.AND P0, PT, R0, 0x40, P2 ;  /* 0x000000400000780c */ /* 0x000fe20001704270 */
[-C--:B------:R-:W-:Y:S01]  /*14e50*/  FMUL R11, R11, R2.reuse ;  /* 0x000000020b0b7220 */ /* 0x080fe20000400000 */
[----:B------:R-:W-:-:S04]  /*14e60*/  FMUL R13, R13, R2 ;  /* 0x000000020d0d7220 */ /* 0x000fc80000400000 */
[----:B------:R-:W-:Y:S02]  /*14e70*/  F2FP.TF32.F32.PACK_B R11, R11 ;  /* 0x0000000bff0b723e */ /* 0x000fe400024050ff */
[----:B------:R-:W-:Y:S01]  /*14e80*/  F2FP.TF32.F32.PACK_B R13, R13 ;  /* 0x0000000dff0d723e */ /* 0x000fe200024050ff */
[----:B------:R-:W-:-:S05]  /*14e90*/  FMUL R15, R15, R2 ;  /* 0x000000020f0f7220 */ /* 0x000fca0000400000 */
[----:B------:R-:W-:Y:S01]  /*14ea0*/  F2FP.TF32.F32.PACK_B R15, R15 ;  /* 0x0000000fff0f723e */ /* 0x000fe200024050ff */
[----:B------:R-:W-:-:S05]  /*14eb0*/  FMUL R19, R19, R2 ;  /* 0x0000000213137220 */ /* 0x000fca0000400000 */
[----:B------:R-:W-:Y:S01]  /*14ec0*/  F2FP.TF32.F32.PACK_B R19, R19 ;  /* 0x00000013ff13723e */ /* 0x000fe200024050ff */
[-C--:B--2---:R-:W-:Y:S01]  /*14ed0*/  FMUL R3, R3, R2.reuse ;  /* 0x0000000203037220 */ /* 0x084fe20000400000 */
[----:B---3--:R-:W-:-:S04]  /*14ee0*/  FMUL R8, R8, R2 ;  /* 0x0000000208087220 */ /* 0x008fc80000400000 */
[----:B------:R-:W-:Y:S02]  /*14ef0*/  F2FP.TF32.F32.PACK_B R3, R3 ;  /* 0x00000003ff03723e */ /* 0x000fe400024050ff */
[----:B------:R-:W-:-:S03]  /*14f00*/  F2FP.TF32.F32.PACK_B R8, R8 ;  /* 0x00000008ff08723e */ /* 0x000fc600024050ff */
[----:B------:R0:W-:Y:S01]  /*14f10*/  @P1 STG.E desc[UR36][R6.64+0xe4], R3 ;  /* 0x0000e40306001986 */ /* 0x0001e2000c101924 */
[----:B------:R-:W-:-:S03]  /*14f20*/  ISETP.GT.AND P1, PT, R0, 0x41, P2 ;  /* 0x000000410000780c */ /* 0x000fc60001724270 */
[----:B------:R1:W-:Y:S01]  /*14f30*/  @P4 STG.E desc[UR36][R4.64+0x100], R8 ;  /* 0x0001000804004986 */ /* 0x0003e2000c101924 */
[----:B------:R-:W-:Y:S01]  /*14f40*/  ISETP.GT.AND P4, PT, R0, 0x48, P3 ;  /* 0x000000480000780c */ /* 0x000fe20001f84270 */
[-C--:B----4-:R-:W-:Y:S01]  /*14f50*/  FMUL R9, R9, R2.reuse ;  /* 0x0000000209097220 */ /* 0x090fe20000400000 */
[-C--:B0-----:R-:W-:Y:S01]  /*14f60*/  FMUL R3, R235, R2.reuse ;  /* 0x00000002eb037220 */ /* 0x081fe20000400000 */
[-C--:B-----5:R-:W-:Y:S01]  /*14f70*/  FMUL R10, R10, R2.reuse ;  /* 0x000000020a0a7220 */ /* 0x0a0fe20000400000 */
[----:B-1----:R-:W-:Y:S02]  /*14f80*/  FMUL R8, R234, R2 ;  /* 0x00000002ea087220 */ /* 0x002fe40000400000 */
[----:B------:R-:W-:Y:S02]  /*14f90*/  F2FP.TF32.F32.PACK_B R9, R9 ;  /* 0x00000009ff09723e */ /* 0x000fe400024050ff */
[----:B------:R-:W-:Y:S02]  /*14fa0*/  F2FP.TF32.F32.PACK_B R10, R10 ;  /* 0x0000000aff0a723e */ /* 0x000fe400024050ff */
[----:B------:R-:W-:-:S02]  /*14fb0*/  F2FP.TF32.F32.PACK_B R3, R3 ;  /* 0x00000003ff03723e */ /* 0x000fc400024050ff */
[----:B------:R-:W-:Y:S01]  /*14fc0*/  F2FP.TF32.F32.PACK_B R8, R8 ;  /* 0x00000008ff08723e */ /* 0x000fe200024050ff */
[----:B------:R0:W-:Y:S01]  /*14fd0*/  @P5 STG.E desc[UR36][R4.64+0x104], R9 ;  /* 0x0001040904005986 */ /* 0x0001e2000c101924 */
[----:B------:R-:W-:-:S03]  /*14fe0*/  ISETP.GT.AND P5, PT, R0, 0x49, P3 ;  /* 0x000000490000780c */ /* 0x000fc60001fa4270 */
[----:B------:R1:W-:Y:S01]  /*14ff0*/  @P0 STG.E desc[UR36][R6.64+0x100], R10 ;  /* 0x0001000a06000986 */ /* 0x0003e2000c101924 */
[----:B------:R-:W-:-:S03]  /*15000*/  ISETP.GT.AND P0, PT, R0, 0x48, P2 ;  /* 0x000000480000780c */ /* 0x000fc60001704270 */
[----:B------:R2:W-:Y:S01]  /*15010*/  @P1 STG.E desc[UR36][R6.64+0x104], R3 ;  /* 0x0001040306001986 */ /* 0x0005e2000c101924 */
[----:B------:R-:W-:-:S03]  /*15020*/  ISETP.GT.AND P1, PT, R0, 0x49, P2 ;  /* 0x000000490000780c */ /* 0x000fc60001724270 */
[----:B------:R-:W-:Y:S01]  /*15030*/  @P4 STG.E desc[UR36][R4.64+0x120], R8 ;  /* 0x0001200804004986 */ /* 0x000fe2000c101924 */
[-C--:B0-----:R-:W-:Y:S01]  /*15040*/  FMUL R9, R233, R2.reuse ;  /* 0x00000002e9097220 */ /* 0x081fe20000400000 */
[----:B------:R-:W-:Y:S01]  /*15050*/  ISETP.GT.AND P4, PT, R0, 0x50, P3 ;  /* 0x000000500000780c */ /* 0x000fe20001f84270 */
[----:B-1----:R-:W-:-:S03]  /*15060*/  FMUL R10, R232, R2 ;  /* 0x00000002e80a7220 */ /* 0x002fc60000400000 */
[----:B------:R-:W-:Y:S02]  /*15070*/  F2FP.TF32.F32.PACK_B R9, R9 ;  /* 0x00000009ff09723e */ /* 0x000fe400024050ff */
[----:B------:R-:W-:-:S03]  /*15080*/  F2FP.TF32.F32.PACK_B R10, R10 ;  /* 0x0000000aff0a723e */ /* 0x000fc600024050ff */
[----:B------:R0:W-:Y:S01]  /*15090*/  @P5 STG.E desc[UR36][R4.64+0x124], R9 ;  /* 0x0001240904005986 */ /* 0x0001e2000c101924 */
[----:B------:R-:W-:-:S03]  /*150a0*/  ISETP.GT.AND P5, PT, R0, 0x51, P3 ;  /* 0x000000510000780c */ /* 0x000fc60001fa4270 */
[----:B------:R-:W-:Y:S01]  /*150b0*/  @P0 STG.E desc[UR36][R6.64+0x120], R10 ;  /* 0x0001200a06000986 */ /* 0x000fe2000c101924 */
[----:B------:R-:W-:-:S03]  /*150c0*/  ISETP.GT.AND P0, PT, R0, 0x50, P2 ;  /* 0x000000500000780c */ /* 0x000fc60001704270 */
[----:B------:R1:W-:Y:S01]  /*150d0*/  @P1 STG.E desc[UR36][R6.64+0x124], R11 ;  /* 0x0001240b06001986 */ /* 0x0003e2000c101924 */
[C---:B------:R-:W-:Y:S01]  /*150e0*/  ISETP.GT.AND P1, PT, R0.reuse, 0x51, P2 ;  /* 0x000000510000780c */ /* 0x040fe20001724270 */
[-C--:B--2---:R-:W-:Y:S02]  /*150f0*/  FMUL R3, R231, R2.reuse ;  /* 0x00000002e7037220 */ /* 0x084fe40000400000 */
[----:B------:R2:W-:Y:S01]  /*15100*/  @P4 STG.E desc[UR36][R4.64+0x140], R13 ;  /* 0x0001400d04004986 */ /* 0x0005e2000c101924 */
[----:B------:R-:W-:Y:S01]  /*15110*/  ISETP.GT.AND P4, PT, R0, 0x58, P3 ;  /* 0x000000580000780c */ /* 0x000fe20001f84270 */
[-C--:B0-----:R-:W-:Y:S01]  /*15120*/  FMUL R9, R230, R2.reuse ;  /* 0x00000002e6097220 */ /* 0x081fe20000400000 */
[----:B------:R-:W-:Y:S01]  /*15130*/  F2FP.TF32.F32.PACK_B R3, R3 ;  /* 0x00000003ff03723e */ /* 0x000fe200024050ff */
[----:B-1----:R-:W-:-:S03]  /*15140*/  FMUL R11, R229, R2 ;  /* 0x00000002e50b7220 */ /* 0x002fc60000400000 */
[----:B------:R-:W-:Y:S01]  /*15150*/  F2FP.TF32.F32.PACK_B R9, R9 ;  /* 0x00000009ff09723e */ /* 0x000fe200024050ff */
[----:B------:R-:W-:Y:S01]  /*15160*/  @P5 STG.E desc[UR36][R4.64+0x144], R15 ;  /* 0x0001440f04005986 */ /* 0x000fe2000c101924 */
[----:B------:R-:W-:-:S03]  /*15170*/  F2FP.TF32.F32.PACK_B R11, R11 ;  /* 0x0000000bff0b723e */ /* 0x000fc600024050ff */
[----:B------:R0:W-:Y:S01]  /*15180*/  @P0 STG.E desc[UR36][R6.64+0x140], R3 ;  /* 0x0001400306000986 */ /* 0x0001e2000c101924 */
[C---:B------:R-:W-:Y:S02]  /*15190*/  ISETP.GT.AND P5, PT, R0.reuse, 0x59, P3 ;  /* 0x000000590000780c */ /* 0x040fe40001fa4270 */
[C---:B------:R-:W-:Y:S01]  /*151a0*/  ISETP.GT.AND P0, PT, R0.reuse, 0x58, P2 ;  /* 0x000000580000780c */ /* 0x040fe20001704270 */
[----:B------:R1:W-:Y:S01]  /*151b0*/  @P1 STG.E desc[UR36][R6.64+0x144], R9 ;  /* 0x0001440906001986 */ /* 0x0003e2000c101924 */
[----:B------:R-:W-:Y:S01]  /*151c0*/  ISETP.GT.AND P1, PT, R0, 0x59, P2 ;  /* 0x000000590000780c */ /* 0x000fe20001724270 */
[-C--:B--2---:R-:W-:Y:S02]  /*151d0*/  FMUL R13, R228, R2.reuse ;  /* 0x00000002e40d7220 */ /* 0x084fe40000400000 */
[----:B------:R2:W-:Y:S01]  /*151e0*/  @P4 STG.E desc[UR36][R4.64+0x160], R11 ;  /* 0x0001600b04004986 */ /* 0x0005e2000c101924 */
[----:B------:R-:W-:Y:S01]  /*151f0*/  ISETP.GT.AND P4, PT, R0, 0x60, P3 ;  /* 0x000000600000780c */ /* 0x000fe20001f84270 */
[-C--:B0-----:R-:W-:Y:S01]  /*15200*/  FMUL R3, R227, R2.reuse ;  /* 0x00000002e3037220 */ /* 0x081fe20000400000 */
[----:B------:R-:W-:Y:S01]  /*15210*/  F2FP.TF32.F32.PACK_B R13, R13 ;  /* 0x0000000dff0d723e */ /* 0x000fe200024050ff */
[----:B-1----:R-:W-:-:S03]  /*15220*/  FMUL R9, R226, R2 ;  /* 0x00000002e2097220 */ /* 0x002fc60000400000 */
[----:B------:R-:W-:Y:S01]  /*15230*/  F2FP.TF32.F32.PACK_B R3, R3 ;  /* 0x00000003ff03723e */ /* 0x000fe200024050ff */
[----:B------:R0:W-:Y:S01]  /*15240*/  @P5 STG.E desc[UR36][R4.64+0x164], R13 ;  /* 0x0001640d04005986 */ /* 0x0001e2000c101924 */
[----:B------:R-:W-:-:S03]  /*15250*/  F2FP.TF32.F32.PACK_B R9, R9 ;  /* 0x00000009ff09723e */ /* 0x000fc600024050ff */
[----:B------:R-:W-:Y:S01]  /*15260*/  @P0 STG.E desc[UR36][R6.64+0x160], R19 ;  /* 0x0001601306000986 */ /* 0x000fe2000c101924 */
[C---:B------:R-:W-:Y:S02]  /*15270*/  ISETP.GT.AND P5, PT, R0.reuse, 0x61, P3 ;  /* 0x000000610000780c */ /* 0x040fe40001fa4270 */
[C---:B------:R-:W-:Y:S01]  /*15280*/  ISETP.GT.AND P0, PT, R0.reuse, 0x60, P2 ;  /* 0x000000600000780c */ /* 0x040fe20001704270 */
[----:B------:R1:W-:Y:S01]  /*15290*/  @P1 STG.E desc[UR36][R6.64+0x164], R3 ;  /* 0x0001640306001986 */ /* 0x0003e2000c101924 */
[C---:B------:R-:W-:Y:S01]  /*152a0*/  ISETP.GT.AND P1, PT, R0.reuse, 0x61, P2 ;  /* 0x000000610000780c */ /* 0x040fe20001724270 */
[-C--:B--2---:R-:W-:Y:S02]  /*152b0*/  FMUL R11, R225, R2.reuse ;  /* 0x00000002e10b7220 */ /* 0x084fe40000400000 */
[----:B------:R2:W-:Y:S01]  /*152c0*/  @P4 STG.E desc[UR36][R4.64+0x180], R9 ;  /* 0x0001800904004986 */ /* 0x0005e2000c101924 */
[----:B------:R-:W-:Y:S01]  /*152d0*/  ISETP.GT.AND P4, PT, R0, 0x68, P3 ;  /* 0x000000680000780c */ /* 0x000fe20001f84270 */
[-C--:B------:R-:W-:Y:S01]  /*152e0*/  FMUL R15, R224, R2.reuse ;  /* 0x00000002e00f7220 */ /* 0x080fe20000400000 */
[-C--:B0-----:R-:W-:Y:S01]  /*152f0*/  FMUL R13, R223, R2.reuse ;  /* 0x00000002df0d7220 */ /* 0x081fe20000400000 */
[----:B------:R-:W-:Y:S01]  /*15300*/  F2FP.TF32.F32.PACK_B R11, R11 ;  /* 0x0000000bff0b723e */ /* 0x000fe200024050ff */
[----:B-1----:R-:W-:-:S02]  /*15310*/  FMUL R3, R222, R2 ;  /* 0x00000002de037220 */ /* 0x002fc40000400000 */
[----:B------:R-:W-:Y:S02]  /*15320*/  F2FP.TF32.F32.PACK_B R15, R15 ;  /* 0x0000000fff0f723e */ /* 0x000fe400024050ff */
[----:B------:R-:W-:Y:S02]  /*15330*/  F2FP.TF32.F32.PACK_B R13, R13 ;  /* 0x0000000dff0d723e */ /* 0x000fe400024050ff */
[----:B------:R-:W-:Y:S01]  /*15340*/  F2FP.TF32.F32.PACK_B R3, R3 ;  /* 0x00000003ff03723e */ /* 0x000fe200024050ff */
[----:B------:R0:W-:Y:S01]  /*15350*/  @P5 STG.E desc[UR36][R4.64+0x184], R11 ;  /* 0x0001840b04005986 */ /* 0x0001e2000c101924 */
[----:B------:R-:W-:-:S03]  /*15360*/  ISETP.GT.AND P5, PT, R0, 0x69, P3 ;  /* 0x000000690000780c */ /* 0x000fc60001fa4270 */
[----:B------:R-:W-:Y:S01]  /*15370*/  @P0 STG.E desc[UR36][R6.64+0x180], R15 ;  /* 0x0001800f06000986 */ /* 0x000fe2000c101924 */
[C---:B------:R-:W-:Y:S01]  /*15380*/  ISETP.GT.AND P0, PT, R0.reuse, 0x68, P2 ;  /* 0x000000680000780c */ /* 0x040fe20001704270 */
[-C--:B--2---:R-:W-:Y:S02]  /*15390*/  FMUL R9, R221, R2.reuse ;  /* 0x00000002dd097220 */ /* 0x084fe40000400000 */
[----:B------:R1:W-:Y:S01]  /*153a0*/  @P1 STG.E desc[UR36][R6.64+0x184], R13 ;  /* 0x0001840d06001986 */ /* 0x0003e2000c101924 */
[----:B------:R-:W-:Y:S01]  /*153b0*/  ISETP.GT.AND P1, PT, R0, 0x69, P2 ;  /* 0x000000690000780c */ /* 0x000fe20001724270 */
[-C--:B------:R-:W-:Y:S02]  /*153c0*/  FMUL R19, R220, R2.reuse ;  /* 0x00000002dc137220 */ /* 0x080fe40000400000 */
[----:B------:R2:W-:Y:S01]  /*153d0*/  @P4 STG.E desc[UR36][R4.64+0x1a0], R3 ;  /* 0x0001a00304004986 */ /* 0x0005e2000c101924 */
[----:B------:R-:W-:Y:S01]  /*153e0*/  ISETP.GT.AND P4, PT, R0, 0x70, P3 ;  /* 0x000000700000780c */ /* 0x000fe20001f84270 */
[----:B0-----:R-:W-:Y:S01]  /*153f0*/  FMUL R11, R219, R2 ;  /* 0x00000002db0b7220 */ /* 0x001fe20000400000 */
[----:B------:R-:W-:-:S02]  /*15400*/  F2FP.TF32.F32.PACK_B R9, R9 ;  /* 0x00000009ff09723e */ /* 0x000fc400024050ff */
[----:B------:R-:W-:Y:S01]  /*15410*/  F2FP.TF32.F32.PACK_B R19, R19 ;  /* 0x00000013ff13723e */ /* 0x000fe200024050ff */
[-C--:B-1----:R-:W-:Y:S01]  /*15420*/  FMUL R13, R218, R2.reuse ;  /* 0x00000002da0d7220 */ /* 0x082fe20000400000 */
[----:B------:R-:W-:Y:S01]  /*15430*/  F2FP.TF32.F32.PACK_B R11, R11 ;  /* 0x0000000bff0b723e */ /* 0x000fe200024050ff */
[----:B------:R0:W-:Y:S03]  /*15440*/  @P5 STG.E desc[UR36][R4.64+0x1a4], R9 ;  /* 0x0001a40904005986 */ /* 0x0001e6000c101924 */
[----:B------:R-:W-:Y:S01]  /*15450*/  F2FP.TF32.F32.PACK_B R13, R13 ;  /* 0x0000000dff0d723e */ /* 0x000fe200024050ff */
[----:B------:R-:W-:Y:S01]  /*15460*/  @P0 STG.E desc[UR36][R6.64+0x1a0], R19 ;  /* 0x0001a01306000986 */ /* 0x000fe2000c101924 */
[C---:B------:R-:W-:Y:S02]  /*15470*/  ISETP.GT.AND P5, PT, R0.reuse, 0x71, P3 ;  /* 0x000000710000780c */ /* 0x040fe40001fa4270 */
[C---:B------:R-:W-:Y:S01]  /*15480*/  ISETP.GT.AND P0, PT, R0.reuse, 0x70, P2 ;  /* 0x000000700000780c */ /* 0x040fe20001704270 */
[----:B------:R1:W-:Y:S01]  /*15490*/  @P1 STG.E desc[UR36][R6.64+0x1a4], R11 ;  /* 0x0001a40b06001986 */ /* 0x0003e2000c101924 */
[----:B------:R-:W-:Y:S01]  /*154a0*/  ISETP.GT.AND P1, PT, R0, 0x71, P2 ;  /* 0x000000710000780c */ /* 0x000fe20001724270 */
[----:B--2---:R-:W-:-:S02]  /*154b0*/  FMUL R3, R217, R2 ;  /* 0x00000002d9037220 */ /* 0x004fc40000400000 */
[----:B------:R2:W-:Y:S01]  /*154c0*/  @P4 STG.E desc[UR36][R4.64+0x1c0], R13 ;  /* 0x0001c00d04004986 */ /* 0x0005e2000c101924 */
[----:B------:R-:W-:Y:S01]  /*154d0*/  ISETP.GT.AND P4, PT, R0, 0x78, P3 ;  /* 0x000000780000780c */ /* 0x000fe20001f84270 */
[-C--:B------:R-:W-:Y:S01]  /*154e0*/  FMUL R15, R216, R2.reuse ;  /* 0x00000002d80f7220 */ /* 0x080fe20000400000 */
[-C--:B0-----:R-:W-:Y:S01]  /*154f0*/  FMUL R9, R215, R2.reuse ;  /* 0x00000002d7097220 */ /* 0x081fe20000400000 */
[----:B------:R-:W-:Y:S01]  /*15500*/  F2FP.TF32.F32.PACK_B R3, R3 ;  /* 0x00000003ff03723e */ /* 0x000fe200024050ff */
[----:B-1----:R-:W-:Y:S02]  /*15510*/  FMUL R11, R214, R2 ;  /* 0x00000002d60b7220 */ /* 0x002fe40000400000 */
        /* <DEDUP_REMOVED lines=219> */
[C---:B------:R-:W-:Y:S01]  /*162d0*/  ISETP.GT.AND P4, PT, R0.reuse, 0xe8, P3 ;  /* 0x000000e80000780c */ /* 0x040fe20001f84270 */
[-C--:B------:R-:W-:Y:S01]  /*162e0*/  FMUL R15, R159, R2.reuse ;  /* 0x000000029f0f7220 */ /* 0x080fe20000400000 */
[----:B------:R-:W-:Y:S01]  /*162f0*/  ISETP.GT.AND P6, PT, R0, 0xe9, P3 ;  /* 0x000000e90000780c */ /* 0x000fe20001fc4270 */
[-C--:B0-----:R-:W-:Y:S01]  /*16300*/  FMUL R13, R157, R2.reuse ;  /* 0x000000029d0d7220 */ /* 0x081fe20000400000 */
[----:B------:R-:W-:Y:S01]  /*16310*/  F2FP.TF32.F32.PACK_B R11, R11 ;  /* 0x0000000bff0b723e */ /* 0x000fe200024050ff */
[-C--:B-1----:R-:W-:Y:S01]  /*16320*/  FMUL R3, R156, R2.reuse ;  /* 0x000000029c037220 */ /* 0x082fe20000400000 */
[----:B------:R-:W-:Y:S01]  /*16330*/  F2FP.TF32.F32.PACK_B R15, R15 ;  /* 0x0000000fff0f723e */ /* 0x000fe200024050ff */
[----:B--2---:R-:W-:Y:S01]  /*16340*/  FMUL R9, R155, R2 ;  /* 0x000000029b097220 */ /* 0x004fe20000400000 */
[----:B------:R-:W-:Y:S02]  /*16350*/  F2FP.TF32.F32.PACK_B R13, R13 ;  /* 0x0000000dff0d723e */ /* 0x000fe400024050ff */
[----:B------:R-:W-:Y:S01]  /*16360*/  F2FP.TF32.F32.PACK_B R3, R3 ;  /* 0x00000003ff03723e */ /* 0x000fe200024050ff */
[----:B------:R0:W-:Y:S01]  /*16370*/  @P5 STG.E desc[UR36][R4.64+0x384], R11 ;  /* 0x0003840b04005986 */ /* 0x0001e2000c101924 */
[----:B------:R-:W-:-:S03]  /*16380*/  F2FP.TF32.F32.PACK_B R9, R9 ;  /* 0x00000009ff09723e */ /* 0x000fc600024050ff */
[----:B------:R-:W-:Y:S01]  /*16390*/  @P0 STG.E desc[UR36][R6.64+0x380], R15 ;  /* 0x0003800f06000986 */ /* 0x000fe2000c101924 */
[----:B------:R-:W-:-:S03]  /*163a0*/  ISETP.GT.AND P0, PT, R0, 0xe8, P2 ;  /* 0x000000e80000780c */ /* 0x000fc60001704270 */
[----:B------:R1:W-:Y:S01]  /*163b0*/  @P1 STG.E desc[UR36][R6.64+0x384], R13 ;  /* 0x0003840d06001986 */ /* 0x0003e2000c101924 */
[----:B------:R-:W-:-:S03]  /*163c0*/  ISETP.GT.AND P5, PT, R0, 0xe9, P2 ;  /* 0x000000e90000780c */ /* 0x000fc600017a4270 */
[----:B------:R2:W-:Y:S01]  /*163d0*/  @P4 STG.E desc[UR36][R4.64+0x3a0], R3 ;  /* 0x0003a00304004986 */ /* 0x0005e2000c101924 */
[-C--:B------:R-:W-:Y:S01]  /*163e0*/  FMUL R19, R154, R2.reuse ;  /* 0x000000029a137220 */ /* 0x080fe20000400000 */
[C---:B------:R-:W-:Y:S02]  /*163f0*/  ISETP.GT.AND P4, PT, R0.reuse, 0xf1, P3 ;  /* 0x000000f10000780c */ /* 0x040fe40001f84270 */
[----:B------:R3:W-:Y:S01]  /*16400*/  @P6 STG.E desc[UR36][R4.64+0x3a4], R9 ;  /* 0x0003a40904006986 */ /* 0x0007e2000c101924 */
[----:B------:R-:W-:Y:S01]  /*16410*/  ISETP.GT.AND P6, PT, R0, 0xf0, P3 ;  /* 0x000000f00000780c */ /* 0x000fe20001fc4270 */
[-C--:B0-----:R-:W-:Y:S01]  /*16420*/  FMUL R11, R153, R2.reuse ;  /* 0x00000002990b7220 */ /* 0x081fe20000400000 */
[-C--:B-1----:R-:W-:Y:S01]  /*16430*/  FMUL R13, R152, R2.reuse ;  /* 0x00000002980d7220 */ /* 0x082fe20000400000 */
[----:B------:R-:W-:Y:S01]  /*16440*/  F2FP.TF32.F32.PACK_B R19, R19 ;  /* 0x00000013ff13723e */ /* 0x000fe200024050ff */
[----:B--2---:R-:W-:Y:S02]  /*16450*/  FMUL R3, R23, R2 ;  /* 0x0000000217037220 */ /* 0x004fe40000400000 */
[----:B------:R-:W-:-:S02]  /*16460*/  F2FP.TF32.F32.PACK_B R11, R11 ;  /* 0x0000000bff0b723e */ /* 0x000fc400024050ff */
[----:B------:R-:W-:Y:S02]  /*16470*/  F2FP.TF32.F32.PACK_B R13, R13 ;  /* 0x0000000dff0d723e */ /* 0x000fe400024050ff */
[----:B------:R-:W-:Y:S01]  /*16480*/  F2FP.TF32.F32.PACK_B R3, R3 ;  /* 0x00000003ff03723e */ /* 0x000fe200024050ff */
[----:B------:R0:W-:Y:S04]  /*16490*/  @P0 STG.E desc[UR36][R6.64+0x3a0], R19 ;  /* 0x0003a01306000986 */ /* 0x0001e8000c101924 */
[----:B------:R1:W-:Y:S04]  /*164a0*/  @P5 STG.E desc[UR36][R6.64+0x3a4], R11 ;  /* 0x0003a40b06005986 */ /* 0x0003e8000c101924 */
[----:B------:R-:W-:Y:S01]  /*164b0*/  @P6 STG.E desc[UR36][R4.64+0x3c0], R13 ;  /* 0x0003c00d04006986 */ /* 0x000fe2000c101924 */
[----:B------:R-:W-:-:S03]  /*164c0*/  ISETP.GT.AND P6, PT, R0, 0xf0, P2 ;  /* 0x000000f00000780c */ /* 0x000fc600017c4270 */
[----:B------:R2:W-:Y:S01]  /*164d0*/  @P4 STG.E desc[UR36][R4.64+0x3c4], R3 ;  /* 0x0003c40304004986 */ /* 0x0005e2000c101924 */
[C---:B------:R-:W-:Y:S02]  /*164e0*/  ISETP.GT.AND P4, PT, R0.reuse, 0xf8, P3 ;  /* 0x000000f80000780c */ /* 0x040fe40001f84270 */
[C---:B------:R-:W-:Y:S02]  /*164f0*/  ISETP.GT.AND P3, PT, R0.reuse, 0xf9, P3 ;  /* 0x000000f90000780c */ /* 0x040fe40001f64270 */
[----:B------:R-:W-:Y:S01]  /*16500*/  ISETP.GT.AND P5, PT, R0, 0xf1, P2 ;  /* 0x000000f10000780c */ /* 0x000fe200017a4270 */
[-C--:B---3--:R-:W-:Y:S01]  /*16510*/  FMUL R9, R22, R2.reuse ;  /* 0x0000000216097220 */ /* 0x088fe20000400000 */
[-C--:B------:R-:W-:Y:S01]  /*16520*/  FMUL R15, R21, R2.reuse ;  /* 0x00000002150f7220 */ /* 0x080fe20000400000 */
[-C--:B0-----:R-:W-:Y:S01]  /*16530*/  FMUL R19, R20, R2.reuse ;  /* 0x0000000214137220 */ /* 0x081fe20000400000 */
[----:B------:R-:W-:Y:S01]  /*16540*/  FMUL R21, R18, R2 ;  /* 0x0000000212157220 */ /* 0x000fe20000400000 */
[----:B------:R-:W-:Y:S01]  /*16550*/  USHF.L.U32 UR12, UR8, 0x9, URZ ;  /* 0x00000009080c7899 */ /* 0x000fe2000800063f */
[----:B------:R-:W-:-:S02]  /*16560*/  F2FP.TF32.F32.PACK_B R9, R9 ;  /* 0x00000009ff09723e */ /* 0x000fc400024050ff */
[----:B------:R-:W-:Y:S01]  /*16570*/  F2FP.TF32.F32.PACK_B R15, R15 ;  /* 0x0000000fff0f723e */ /* 0x000fe200024050ff */
[----:B------:R-:W-:Y:S01]  /*16580*/  USHF.L.U64.HI UR11, UR8, 0x9, UR9 ;  /* 0x00000009080b7899 */ /* 0x000fe20008010209 */
[----:B------:R-:W-:Y:S01]  /*16590*/  F2FP.TF32.F32.PACK_B R19, R19 ;  /* 0x00000013ff13723e */ /* 0x000fe200024050ff */
[----:B------:R-:W-:Y:S01]  /*165a0*/  @P3 IMAD.MOV.U32 R10, RZ, RZ, R4 ;  /* 0x000000ffff0a3224 */ /* 0x000fe200078e0004 */
[----:B------:R-:W-:Y:S01]  /*165b0*/  F2FP.TF32.F32.PACK_B R21, R21 ;  /* 0x00000015ff15723e */ /* 0x000fe200024050ff */
[----:B-1----:R-:W-:Y:S01]  /*165c0*/  @P3 IMAD.MOV.U32 R11, RZ, RZ, R5 ;  /* 0x000000ffff0b3224 */ /* 0x002fe200078e0005 */
[----:B------:R0:W-:Y:S01]  /*165d0*/  @P6 STG.E desc[UR36][R6.64+0x3c0], R9 ;  /* 0x0003c00906006986 */ /* 0x0001e2000c101924 */
[----:B--2---:R-:W-:-:S03]  /*165e0*/  IMAD.U32 R3, RZ, RZ, UR12 ;  /* 0x0000000cff037e24 */ /* 0x004fc6000f8e00ff */
[----:B------:R-:W-:Y:S01]  /*165f0*/  @P5 STG.E desc[UR36][R6.64+0x3c4], R15 ;  /* 0x0003c40f06005986 */ /* 0x000fe2000c101924 */
[----:B------:R-:W-:-:S03]  /*16600*/  ISETP.GT.AND P1, PT, R158, 0x80, PT ;  /* 0x000000809e00780c */ /* 0x000fc60003f24270 */
[----:B------:R1:W-:Y:S01]  /*16610*/  @P4 STG.E desc[UR36][R4.64+0x3e0], R19 ;  /* 0x0003e01304004986 */ /* 0x0003e2000c101924 */
[C---:B------:R-:W-:Y:S02]  /*16620*/  ISETP.GT.AND P4, PT, R0.reuse, 0xf8, P2 ;  /* 0x000000f80000780c */ /* 0x040fe40001784270 */
[----:B------:R-:W-:Y:S01]  /*16630*/  ISETP.GT.AND P2, PT, R0, 0xf9, P2 ;  /* 0x000000f90000780c */ /* 0x000fe20001744270 */
[----:B------:R2:W-:Y:S01]  /*16640*/  @P3 STG.E desc[UR36][R10.64+0x3e4], R21 ;  /* 0x0003e4150a003986 */ /* 0x0005e2000c101924 */
[----:B0-----:R-:W-:Y:S01]  /*16650*/  IMAD.U32 R9, RZ, RZ, UR11 ;  /* 0x0000000bff097e24 */ /* 0x001fe2000f8e00ff */
[----:B------:R-:W-:Y:S01]  /*16660*/  IADD3 R8, P3, P6, R4, UR5, R3 ;  /* 0x0000000504087c10 */ /* 0x000fe2000fe7e003 */
[-C--:B------:R-:W-:Y:S01]  /*16670*/  FMUL R23, R14, R2.reuse ;  /* 0x000000020e177220 */ /* 0x080fe20000400000 */
[-C--:B------:R-:W-:Y:S01]  /*16680*/  FMUL R13, R12, R2.reuse ;  /* 0x000000020c0d7220 */ /* 0x080fe20000400000 */
[----:B------:R-:W-:Y:S02]  /*16690*/  ISETP.GT.AND P5, PT, R0, RZ, P1 ;  /* 0x000000ff0000720c */ /* 0x000fe40000fa4270 */
[----:B------:R-:W-:Y:S01]  /*166a0*/  IADD3.X R9, R5, UR4, R9, P3, P6 ;  /* 0x0000000405097c10 */ /* 0x000fe20009fec409 */
[----:B------:R-:W-:Y:S01]  /*166b0*/  FMUL R3, R24, R2 ;  /* 0x0000000218037220 */ /* 0x000fe20000400000 */
[----:B------:R-:W-:-:S02]  /*166c0*/  ISETP.GT.AND P3, PT, R0, 0x1, P1 ;  /* 0x000000010000780c */ /* 0x000fc40000f64270 */
[----:B------:R-:W-:Y:S01]  /*166d0*/  F2FP.TF32.F32.PACK_B R23, R23 ;  /* 0x00000017ff17723e */ /* 0x000fe200024050ff */
[----:B------:R-:W-:Y:S01]  /*166e0*/  FMUL R25, R25, R2 ;  /* 0x0000000219197220 */ /* 0x000fe20000400000 */
[----:B-1----:R-:W-:Y:S02]  /*166f0*/  IADD3 R4, P6, R4, UR12, RZ ;  /* 0x0000000c04047c10 */ /* 0x002fe4000ffde0ff */
[----:B------:R-:W-:Y:S02]  /*16700*/  F2FP.TF32.F32.PACK_B R13, R13 ;  /* 0x0000000dff0d723e */ /* 0x000fe400024050ff */
[----:B------:R-:W-:Y:S01]  /*16710*/  ISETP.GT.AND P0, PT, R158, 0x88, PT ;  /* 0x000000889e00780c */ /* 0x000fe20003f04270 */
[----:B------:R-:W-:Y:S01]  /*16720*/  @P4 STG.E desc[UR36][R6.64+0x3e0], R23 ;  /* 0x0003e01706004986 */ /* 0x000fe2000c101924 */
[----:B------:R-:W-:Y:S02]  /*16730*/  IADD3.X R5, R5, UR11, RZ, P6, !PT ;  /* 0x0000000b05057c10 */ /* 0x000fe4000b7fe4ff */
[----:B------:R-:W-:Y:S01]  /*16740*/  F2FP.TF32.F32.PACK_B R3, R3 ;  /* 0x00000003ff03723e */ /* 0x000fe200024050ff */
[----:B------:R-:W-:Y:S01]  /*16750*/  @P2 STG.E desc[UR36][R6.64+0x3e4], R13 ;  /* 0x0003e40d06002986 */ /* 0x000fe2000c101924 */
[----:B------:R-:W-:-:S02]  /*16760*/  F2FP.TF32.F32.PACK_B R25, R25 ;  /* 0x00000019ff19723e */ /* 0x000fc400024050ff */
[----:B------:R-:W-:Y:S01]  /*16770*/  ISETP.GT.AND P2, PT, R0, RZ, P0 ;  /* 0x000000ff0000720c */ /* 0x000fe20000744270 */
[----:B------:R0:W-:Y:S01]  /*16780*/  @P5 STG.E desc[UR36][R4.64], R3 ;  /* 0x0000000304005986 */ /* 0x0001e2000c101924 */
[-C--:B------:R-:W-:Y:S01]  /*16790*/  FMUL R15, R26, R2.reuse ;  /* 0x000000021a0f7220 */ /* 0x080fe20000400000 */
[----:B------:R-:W-:Y:S02]  /*167a0*/  ISETP.GT.AND P4, PT, R0, 0x1, P0 ;  /* 0x000000010000780c */ /* 0x000fe40000784270 */
[----:B--2---:R-:W-:Y:S01]  /*167b0*/  IADD3 R10, P5, R4, UR5, RZ ;  /* 0x00000005040a7c10 */ /* 0x004fe2000ffbe0ff */
[----:B------:R-:W-:Y:S01]  /*167c0*/  @P3 STG.E desc[UR36][R4.64+0x4], R25 ;  /* 0x0000041904003986 */ /* 0x000fe2000c101924 */
[----:B------:R-:W-:Y:S01]  /*167d0*/  ISETP.GT.AND P3, PT, R0, 0x8, P1 ;  /* 0x000000080000780c */ /* 0x000fe20000f64270 */
[-C--:B------:R-:W-:Y:S01]  /*167e0*/  FMUL R27, R27, R2.reuse ;  /* 0x000000021b1b7220 */ /* 0x080fe20000400000 */
[----:B------:R-:W-:Y:S02]  /*167f0*/  F2FP.TF32.F32.PACK_B R15, R15 ;  /* 0x0000000fff0f723e */ /* 0x000fe400024050ff */
[----:B------:R-:W-:Y:S01]  /*16800*/  IADD3.X R11, R5, UR4, RZ, P5, !PT ;  /* 0x00000004050b7c10 */ /* 0x000fe2000affe4ff */
[----:B0-----:R-:W-:Y:S01]  /*16810*/  FMUL R3, R28, R2 ;  /* 0x000000021c037220 */ /* 0x001fe20000400000 */
[----:B------:R-:W-:-:S02]  /*16820*/  F2FP.TF32.F32.PACK_B R27, R27 ;  /* 0x0000001bff1b723e */ /* 0x000fc400024050ff */
[C---:B------:R-:W-:Y:S01]  /*16830*/  ISETP.GT.AND P5, PT, R0.reuse, 0x9, P1 ;  /* 0x000000090000780c */ /* 0x040fe20000fa4270 */
[----:B------:R-:W-:Y:S01]  /*16840*/  @P2 STG.E desc[UR36][R10.64], R15 ;  /* 0x0000000f0a002986 */ /* 0x000fe2000c101924 */
[----:B------:R-:W-:Y:S02]  /*16850*/  F2FP.TF32.F32.PACK_B R3, R3 ;  /* 0x00000003ff03723e */ /* 0x000fe400024050ff */
[----:B------:R-:W-:Y:S01]  /*16860*/  ISETP.GT.AND P2, PT, R0, 0x8, P0 ;  /* 0x000000080000780c */ /* 0x000fe20000744270 */
[-C--:B------:R-:W-:Y:S01]  /*16870*/  FMUL R29, R29, R2.reuse ;  /* 0x000000021d1d7220 */ /* 0x080fe20000400000 */
[----:B------:R0:W-:Y:S01]  /*16880*/  @P4 STG.E desc[UR36][R10.64+0x4], R27 ;  /* 0x0000041b0a004986 */ /* 0x0001e2000c101924 */
[----:B------:R-:W-:Y:S01]  /*16890*/  FMUL R13, R30, R2 ;  /* 0x000000021e0d7220 */ /* 0x000fe20000400000 */
[----:B------:R-:W-:Y:S02]  /*168a0*/  IADD3 R6, P4, R4, UR5, RZ ;  /* 0x0000000504067c10 */ /* 0x000fe4000ff9e0ff */
[----:B------:R1:W-:Y:S01]  /*168b0*/  @P3 STG.E desc[UR36][R4.64+0x20], R3 ;  /* 0x0000200304003986 */ /* 0x0003e2000c101924 */
[----:B------:R-:W-:-:S02]  /*168c0*/  ISETP.GT.AND P3, PT, R0, 0x9, P0 ;  /* 0x000000090000780c */ /* 0x000fc40000764270 */
[----:B------:R-:W-:Y:S01]  /*168d0*/  F2FP.TF32.F32.PACK_B R29, R29 ;  /* 0x0000001dff1d723e */ /* 0x000fe200024050ff */
[----:B------:R-:W-:Y:S01]  /*168e0*/  FMUL R31, R31, R2 ;  /* 0x000000021f1f7220 */ /* 0x000fe20000400000 */
[----:B------:R-:W-:Y:S02]  /*168f0*/  F2FP.TF32.F32.PACK_B R13, R13 ;  /* 0x0000000dff0d723e */ /* 0x000fe400024050ff */
[----:B------:R-:W-:Y:S01]  /*16900*/  IADD3.X R7, R5, UR4, RZ, P4, !PT ;  /* 0x0000000405077c10 */ /* 0x000fe2000a7fe4ff */
[----:B------:R-:W-:Y:S01]  /*16910*/  @P5 STG.E desc[UR36][R4.64+0x24], R29 ;  /* 0x0000241d04005986 */ /* 0x000fe2000c101924 */
[----:B------:R-:W-:-:S03]  /*16920*/  F2FP.TF32.F32.PACK_B R31, R31 ;  /* 0x0000001fff1f723e */ /* 0x000fc600024050ff */
[----:B------:R2:W-:Y:S01]  /*16930*/  @P2 STG.E desc[UR36][R6.64+0x20], R13 ;  /* 0x0000200d06002986 */ /* 0x0005e2000c101924 */
[C---:B------:R-:W-:Y:S02]  /*16940*/  ISETP.GT.AND P2, PT, R0.reuse, 0x10, P0 ;  /* 0x000000100000780c */ /* 0x040fe40000744270 */
[C---:B------:R-:W-:Y:S01]  /*16950*/  ISETP.GT.AND P4, PT, R0.reuse, 0x10, P1 ;  /* 0x000000100000780c */ /* 0x040fe20000f84270 */
[----:B------:R-:W-:Y:S01]  /*16960*/  @P3 STG.E desc[UR36][R8.64+0x24], R31 ;  /* 0x0000241f08003986 */ /* 0x000fe2000c101924 */
[----:B------:R-:W-:Y:S01]  /*16970*/  ISETP.GT.AND P5, PT, R0, 0x11, P1 ;  /* 0x000000110000780c */ /* 0x000fe20000fa4270 */
[-C--:B0-----:R-:W-:Y:S01]  /*16980*/  FMUL R11, R32, R2.reuse ;  /* 0x00000002200b7220 */ /* 0x081fe20000400000 */
[----:B------:R-:W-:Y:S01]  /*16990*/  ISETP.GT.AND P3, PT, R0, 0x11, P0 ;  /* 0x000000110000780c */ /* 0x000fe20000764270 */
[-C--:B------:R-:W-:Y:S01]  /*169a0*/  FMUL R33, R33, R2.reuse ;  /* 0x0000000221217220 */ /* 0x080fe20000400000 */
[----:B-1----:R-:W-:Y:S02]  /*169b0*/  FMUL R3, R34, R2 ;  /* 0x0000000222037220 */ /* 0x002fe40000400000 */
[----:B------:R-:W-:-:S02]  /*169c0*/  F2FP.TF32.F32.PACK_B R11, R11 ;  /* 0x0000000bff0b723e */ /* 0x000fc400024050ff */
[----:B------:R-:W-:Y:S01]  /*169d0*/  F2FP.TF32.F32.PACK_B R33, R33 ;  /* 0x00000021ff21723e */ /* 0x000fe200024050ff */
[----:B--2---:R-:W-:Y:S01]  /*169e0*/  @P2 IMAD.MOV.U32 R6, RZ, RZ, R8 ;  /* 0x000000ffff062224 */ /* 0x004fe200078e0008 */
[----:B------:R-:W-:Y:S01]  /*169f0*/  F2FP.TF32.F32.PACK_B R3, R3 ;  /* 0x00000003ff03723e */ /* 0x000fe200024050ff */
[----:B------:R-:W-:Y:S01]  /*16a00*/  FMUL R35, R35, R2 ;  /* 0x0000000223237220 */ /* 0x000fe20000400000 */
[----:B------:R-:W-:Y:S01]  /*16a10*/  @P2 MOV R7, R9 ;  /* 0x0000000900072202 */ /* 0x000fe20000000f00 */
[----:B------:R-:W-:Y:S04]  /*16a20*/  @P4 STG.E desc[UR36][R4.64+0x40], R11 ;  /* 0x0000400b04004986 */ /* 0x000fe8000c101924 */
[----:B------:R-:W-:Y:S01]  /*16a30*/  @P5 STG.E desc[UR36][R4.64+0x44], R33 ;  /* 0x0000442104005986 */ /* 0x000fe2000c101924 */
[----:B------:R-:W-:-:S03]  /*16a40*/  F2FP.TF32.F32.PACK_B R35, R35 ;  /* 0x00000023ff23723e */ /* 0x000fc600024050ff */
[----:B------:R0:W-:Y:S01]  /*16a50*/  @P2 STG.E desc[UR36][R6.64+0x40], R3 ;  /* 0x0000400306002986 */ /* 0x0001e2000c101924 */
[C---:B------:R-:W-:Y:S02]  /*16a60*/  ISETP.GT.AND P2, PT, R0.reuse, 0x18, P0 ;  /* 0x000000180000780c */ /* 0x040fe40000744270 */
[C---:B------:R-:W-:Y:S02]  /*16a70*/  ISETP.GT.AND P4, PT, R0.reuse, 0x18, P1 ;  /* 0x000000180000780c */ /* 0x040fe40000f84270 */
[----:B------:R-:W-:Y:S01]  /*16a80*/  ISETP.GT.AND P5, PT, R0, 0x19, P1 ;  /* 0x000000190000780c */ /* 0x000fe20000fa4270 */
[----:B0-----:R-:W-:Y:S02]  /*16a90*/  @P3 IMAD.MOV.U32 R6, RZ, RZ, R8 ;  /* 0x000000ffff063224 */ /* 0x001fe400078e0008 */
[----:B------:R-:W-:Y:S02]  /*16aa0*/  @P3 IMAD.MOV.U32 R7, RZ, RZ, R9 ;  /* 0x000000ffff073224 */ /* 0x000fe400078e0009 */
[-C--:B------:R-:W-:Y:S01]  /*16ab0*/  FMUL R13, R36, R2.reuse ;  /* 0x00000002240d7220 */ /* 0x080fe20000400000 */
[----:B------:R-:W-:-:S02]  /*16ac0*/  FMUL R37, R37, R2 ;  /* 0x0000000225257220 */ /* 0x000fc40000400000 */
[----:B------:R0:W-:Y:S01]  /*16ad0*/  @P3 STG.E desc[UR36][R6.64+0x44], R35 ;  /* 0x0000442306003986 */ /* 0x0001e2000c101924 */
[----:B------:R-:W-:Y:S01]  /*16ae0*/  ISETP.GT.AND P3, PT, R0, 0x19, P0 ;  /* 0x000000190000780c */ /* 0x000fe20000764270 */
[-C--:B------:R-:W-:Y:S01]  /*16af0*/  FMUL R11, R38, R2.reuse ;  /* 0x00000002260b7220 */ /* 0x080fe20000400000 */
[----:B------:R-:W-:Y:S02]  /*16b00*/  F2FP.TF32.F32.PACK_B R13, R13 ;  /* 0x0000000dff0d723e */ /* 0x000fe400024050ff */
[----:B------:R-:W-:Y:S01]  /*16b10*/  F2FP.TF32.F32.PACK_B R37, R37 ;  /* 0x00000025ff25723e */ /* 0x000fe200024050ff */
[----:B------:R-:W-:Y:S01]  /*16b20*/  FMUL R39, R39, R2 ;  /* 0x0000000227277220 */ /* 0x000fe20000400000 */
[----:B------:R-:W-:Y:S01]  /*16b30*/  F2FP.TF32.F32.PACK_B R11, R11 ;  /* 0x0000000bff0b723e */ /* 0x000fe200024050ff */
[----:B------:R-:W-:Y:S01]  /*16b40*/  @P4 STG.E desc[UR36][R4.64+0x60], R13 ;  /* 0x0000600d04004986 */ /* 0x000fe2000c101924 */
[----:B0-----:R-:W-:Y:S02]  /*16b50*/  @P2 IMAD.MOV.U32 R6, RZ, RZ, R8 ;  /* 0x000000ffff062224 */ /* 0x001fe400078e0008 */
[----:B------:R-:W-:Y:S01]  /*16b60*/  @P2 IMAD.MOV.U32 R7, RZ, RZ, R9 ;  /* 0x000000ffff072224 */ /* 0x000fe200078e0009 */
        /* <DEDUP_REMOVED lines=38> */
[----:B0-----:R-:W-:Y:S01]  /*16dd0*/  @P2 MOV R6, R8 ;  /* 0x0000000800062202 */ /* 0x001fe20000000f00 */
[----:B------:R-:W-:-:S02]  /*16de0*/  @P2 IMAD.MOV.U32 R7, RZ, RZ, R9 ;  /* 0x000000ffff072224 */ /* 0x000fc400078e0009 */
        /* <DEDUP_REMOVED lines=46> */
[----:B0-----:R-:W-:Y:S01]  /*170d0*/  @P3 IMAD.MOV.U32 R6, RZ, RZ, R8 ;  /* 0x000000ffff063224 */ /* 0x001fe200078e0008 */
[----:B------:R-:W-:Y:S01]  /*170e0*/  @P3 MOV R7, R9 ;  /* 0x0000000900073202 */ /* 0x000fe20000000f00 */
[-C--:B------:R-:W-:Y:S01]  /*170f0*/  FMUL R11, R56, R2.reuse ;  /* 0x00000002380b7220 */ /* 0x080fe20000400000 */
[----:B------:R-:W-:-:S03]  /*17100*/  FMUL R57, R57, R2 ;  /* 0x0000000239397220 */ /* 0x000fc60000400000 */
        /* <DEDUP_REMOVED lines=55> */
[----:B------:R-:W-:Y:S02]  /*17480*/  ISETP.GT.AND P5, PT, R0, 0x59, P1 ;  /* 0x000000590000780c */ /* 0x000fe40000fa4270 */
[----:B0-----:R-:W-:Y:S01]  /*17490*/  @P3 MOV R6, R8 ;  /* 0x0000000800063202 */ /* 0x001fe20000000f00 */
        /* <DEDUP_REMOVED lines=51> */
[----:B0-----:R-:W-:Y:S01]  /*177d0*/  @P2 IMAD.MOV.U32 R6, RZ, RZ, R8 ;  /* 0x000000ffff062224 */ /* 0x001fe200078e0008 */
[----:B------:R-:W-:-:S02]  /*177e0*/  @P2 MOV R7, R9 ;  /* 0x0000000900072202 */ /* 0x000fc40000000f00 */
        /* <DEDUP_REMOVED lines=206> */
[-C--:B------:R-:W-:Y:S01]  /*184d0*/  FMUL R13, R120, R2.reuse ;  /* 0x00000002780d7220 */ /* 0x080fe20000400000 */
[----:B0-----:R-:W-:Y:S02]  /*184e0*/  @P3 IMAD.MOV.U32 R6, RZ, RZ, R8 ;  /* 0x000000ffff063224 */ /* 0x001fe400078e0008 */
[----:B------:R-:W-:Y:S02]  /*184f0*/  @P3 IMAD.MOV.U32 R7, RZ, RZ, R9 ;  /* 0x000000ffff073224 */ /* 0x000fe400078e0009 */
[-C--:B------:R-:W-:Y:S01]  /*18500*/  FMUL R121, R121, R2.reuse ;  /* 0x0000000279797220 */ /* 0x080fe20000400000 */
[----:B------:R-:W-:-:S02]  /*18510*/  FMUL R11, R122, R2 ;  /* 0x000000027a0b7220 */ /* 0x000fc40000400000 */
[----:B------:R0:W-:Y:S01]  /*18520*/  @P3 STG.E desc[UR36][R6.64+0x2e4], R119 ;  /* 0x0002e47706003986 */ /* 0x0001e2000c101924 */
[----:B------:R-:W-:Y:S02]  /*18530*/  ISETP.GT.AND P3, PT, R0, 0xc1, P0 ;  /* 0x000000c10000780c */ /* 0x000fe40000764270 */
        /* <DEDUP_REMOVED lines=8> */
[----:B------:R-:W-:Y:S01]  /*185c0*/  ISETP.GT.AND P4, PT, R0, 0xc8, P1 ;  /* 0x000000c80000780c */ /* 0x000fe20000f84270 */
[-C--:B------:R-:W-:Y:S01]  /*185d0*/  FMUL R3, R124, R2.reuse ;  /* 0x000000027c037220 */ /* 0x080fe20000400000 */
[----:B------:R-:W-:Y:S01]  /*185e0*/  F2FP.TF32.F32.PACK_B R123, R123 ;  /* 0x0000007bff7b723e */ /* 0x000fe200024050ff */
[----:B------:R0:W-:Y:S01]  /*185f0*/  @P2 STG.E desc[UR36][R6.64+0x300], R11 ;  /* 0x0003000b06002986 */ /* 0x0001e2000c101924 */
[C---:B------:R-:W-:Y:S02]  /*18600*/  ISETP.GT.AND P2, PT, R0.reuse, 0xc8, P0 ;  /* 0x000000c80000780c */ /* 0x040fe40000744270 */
[----:B------:R-:W-:Y:S01]  /*18610*/  ISETP.GT.AND P5, PT, R0, 0xc9, P1 ;  /* 0x000000c90000780c */ /* 0x000fe20000fa4270 */
[----:B------:R-:W-:Y:S01]  /*18620*/  FMUL R125, R125, R2 ;  /* 0x000000027d7d7220 */ /* 0x000fe20000400000 */
[----:B------:R-:W-:Y:S01]  /*18630*/  F2FP.TF32.F32.PACK_B R3, R3 ;  /* 0x00000003ff03723e */ /* 0x000fe200024050ff */
[----:B0-----:R-:W-:-:S02]  /*18640*/  @P3 IMAD.MOV.U32 R6, RZ, RZ, R8 ;  /* 0x000000ffff063224 */ /* 0x001fc400078e0008 */
[----:B------:R-:W-:Y:S02]  /*18650*/  @P3 IMAD.MOV.U32 R7, RZ, RZ, R9 ;  /* 0x000000ffff073224 */ /* 0x000fe400078e0009 */
[----:B------:R-:W-:-:S03]  /*18660*/  FMUL R13, R126, R2 ;  /* 0x000000027e0d7220 */ /* 0x000fc60000400000 */
[----:B------:R0:W-:Y:S01]  /*18670*/  @P3 STG.E desc[UR36][R6.64+0x304], R123 ;  /* 0x0003047b06003986 */ /* 0x0001e2000c101924 */
[C---:B------:R-:W-:Y:S02]  /*18680*/  ISETP.GT.AND P3, PT, R0.reuse, 0xc9, P0 ;  /* 0x000000c90000780c */ /* 0x040fe40000764270 */
[----:B------:R-:W-:Y:S01]  /*18690*/  F2FP.TF32.F32.PACK_B R125, R125 ;  /* 0x0000007dff7d723e */ /* 0x000fe200024050ff */
[----:B------:R-:W-:Y:S01]  /*186a0*/  @P4 STG.E desc[UR36][R4.64+0x320], R3 ;  /* 0x0003200304004986 */ /* 0x000fe2000c101924 */
[----:B------:R-:W-:Y:S01]  /*186b0*/  ISETP.GT.AND P4, PT, R0, 0xd0, P1 ;  /* 0x000000d00000780c */ /* 0x000fe20000f84270 */
[-C--:B------:R-:W-:Y:S01]  /*186c0*/  FMUL R127, R127, R2.reuse ;  /* 0x000000027f7f7220 */ /* 0x080fe20000400000 */
[----:B------:R-:W-:Y:S01]  /*186d0*/  F2FP.TF32.F32.PACK_B R13, R13 ;  /* 0x0000000dff0d723e */ /* 0x000fe200024050ff */
[----:B------:R-:W-:Y:S01]  /*186e0*/  FMUL R11, R128, R2 ;  /* 0x00000002800b7220 */ /* 0x000fe20000400000 */
[----:B0-----:R-:W-:Y:S02]  /*186f0*/  @P2 IMAD.MOV.U32 R6, RZ, RZ, R8 ;  /* 0x000000ffff062224 */ /* 0x001fe400078e0008 */
[----:B------:R-:W-:Y:S01]  /*18700*/  @P2 IMAD.MOV.U32 R7, RZ, RZ, R9 ;  /* 0x000000ffff072224 */ /* 0x000fe200078e0009 */
[----:B------:R-:W-:Y:S01]  /*18710*/  @P5 STG.E desc[UR36][R4.64+0x324], R125 ;  /* 0x0003247d04005986 */ /* 0x000fe2000c101924 */
[----:B------:R-:W-:-:S02]  /*18720*/  ISETP.GT.AND P5, PT, R0, 0xd1, P1 ;  /* 0x000000d10000780c */ /* 0x000fc40000fa4270 */
[----:B------:R-:W-:Y:S01]  /*18730*/  F2FP.TF32.F32.PACK_B R127, R127 ;  /* 0x0000007fff7f723e */ /* 0x000fe200024050ff */
[----:B------:R0:W-:Y:S01]  /*18740*/  @P2 STG.E desc[UR36][R6.64+0x320], R13 ;  /* 0x0003200d06002986 */ /* 0x0001e2000c101924 */
[----:B------:R-:W-:Y:S02]  /*18750*/  F2FP.TF32.F32.PACK_B R11, R11 ;  /* 0x0000000bff0b723e */ /* 0x000fe400024050ff */
[----:B------:R-:W-:Y:S01]  /*18760*/  ISETP.GT.AND P2, PT, R0, 0xd0, P0 ;  /* 0x000000d00000780c */ /* 0x000fe20000744270 */
[----:B------:R-:W-:Y:S01]  /*18770*/  FMUL R129, R129, R2 ;  /* 0x0000000281817220 */ /* 0x000fe20000400000 */
[----:B0-----:R-:W-:Y:S02]  /*18780*/  @P3 IMAD.MOV.U32 R6, RZ, RZ, R8 ;  /* 0x000000ffff063224 */ /* 0x001fe400078e0008 */
[----:B------:R-:W-:Y:S02]  /*18790*/  @P3 IMAD.MOV.U32 R7, RZ, RZ, R9 ;  /* 0x000000ffff073224 */ /* 0x000fe400078e0009 */
[----:B------:R-:W-:-:S03]  /*187a0*/  F2FP.TF32.F32.PACK_B R129, R129 ;  /* 0x00000081ff81723e */ /* 0x000fc600024050ff */
[----:B------:R0:W-:Y:S01]  /*187b0*/  @P3 STG.E desc[UR36][R6.64+0x324], R127 ;  /* 0x0003247f06003986 */ /* 0x0001e2000c101924 */
[----:B------:R-:W-:-:S03]  /*187c0*/  FMUL R3, R130, R2 ;  /* 0x0000000282037220 */ /* 0x000fc60000400000 */
[----:B------:R1:W-:Y:S01]  /*187d0*/  @P4 STG.E desc[UR36][R4.64+0x340], R11 ;  /* 0x0003400b04004986 */ /* 0x0003e2000c101924 */
[C---:B------:R-:W-:Y:S02]  /*187e0*/  ISETP.GT.AND P4, PT, R0.reuse, 0xd1, P0 ;  /* 0x000000d10000780c */ /* 0x040fe40000784270 */
[C---:B------:R-:W-:Y:S01]  /*187f0*/  ISETP.GT.AND P3, PT, R0.reuse, 0xd8, P0 ;  /* 0x000000d80000780c */ /* 0x040fe20000764270 */
[----:B------:R-:W-:Y:S01]  /*18800*/  @P5 STG.E desc[UR36][R4.64+0x344], R129 ;  /* 0x0003448104005986 */ /* 0x000fe2000c101924 */
[----:B------:R-:W-:Y:S01]  /*18810*/  ISETP.GT.AND P5, PT, R0, 0xd8, P1 ;  /* 0x000000d80000780c */ /* 0x000fe20000fa4270 */
[----:B------:R-:W-:Y:S01]  /*18820*/  FMUL R131, R131, R2 ;  /* 0x0000000283837220 */ /* 0x000fe20000400000 */
[----:B------:R-:W-:Y:S01]  /*18830*/  F2FP.TF32.F32.PACK_B R3, R3 ;  /* 0x00000003ff03723e */ /* 0x000fe200024050ff */
[----:B0-----:R-:W-:Y:S02]  /*18840*/  @P2 IMAD.MOV.U32 R6, RZ, RZ, R8 ;  /* 0x000000ffff062224 */ /* 0x001fe400078e0008 */
[----:B------:R-:W-:-:S02]  /*18850*/  @P2 IMAD.MOV.U32 R7, RZ, RZ, R9 ;  /* 0x000000ffff072224 */ /* 0x000fc400078e0009 */
[-C--:B------:R-:W-:Y:S01]  /*18860*/  FMUL R13, R132, R2.reuse ;  /* 0x00000002840d7220 */ /* 0x080fe20000400000 */
[----:B------:R-:W-:Y:S01]  /*18870*/  ISETP.GT.AND P6, PT, R0, 0xd9, P1 ;  /* 0x000000d90000780c */ /* 0x000fe20000fc4270 */
[-C--:B------:R-:W-:Y:S01]  /*18880*/  FMUL R133, R133, R2.reuse ;  /* 0x0000000285857220 */ /* 0x080fe20000400000 */
[----:B------:R-:W-:Y:S01]  /*18890*/  F2FP.TF32.F32.PACK_B R131, R131 ;  /* 0x00000083ff83723e */ /* 0x000fe200024050ff */
[----:B------:R0:W-:Y:S01]  /*188a0*/  @P2 STG.E desc[UR36][R6.64+0x340], R3 ;  /* 0x0003400306002986 */ /* 0x0001e2000c101924 */
[----:B-1----:R-:W-:Y:S01]  /*188b0*/  FMUL R11, R134, R2 ;  /* 0x00000002860b7220 */ /* 0x002fe20000400000 */
[----:B------:R-:W-:Y:S02]  /*188c0*/  F2FP.TF32.F32.PACK_B R13, R13 ;  /* 0x0000000dff0d723e */ /* 0x000fe400024050ff */
[----:B------:R-:W-:Y:S02]  /*188d0*/  ISETP.GT.AND P2, PT, R0, 0xd9, P0 ;  /* 0x000000d90000780c */ /* 0x000fe40000744270 */
[----:B------:R-:W-:Y:S01]  /*188e0*/  F2FP.TF32.F32.PACK_B R133, R133 ;  /* 0x00000085ff85723e */ /* 0x000fe200024050ff */
[----:B0-----:R-:W-:-:S02]  /*188f0*/  @P4 IMAD.MOV.U32 R6, RZ, RZ, R8 ;  /* 0x000000ffff064224 */ /* 0x001fc400078e0008 */
[----:B------:R-:W-:Y:S01]  /*18900*/  @P4 IMAD.MOV.U32 R7, RZ, RZ, R9 ;  /* 0x000000ffff074224 */ /* 0x000fe200078e0009 */
[----:B------:R-:W-:-:S04]  /*18910*/  F2FP.TF32.F32.PACK_B R11, R11 ;  /* 0x0000000bff0b723e */ /* 0x000fc800024050ff */
[----:B------:R0:W-:Y:S01]  /*18920*/  @P4 STG.E desc[UR36][R6.64+0x344], R131 ;  /* 0x0003448306004986 */ /* 0x0001e2000c101924 */
[----:B------:R-:W-:-:S03]  /*18930*/  FMUL R135, R135, R2 ;  /* 0x0000000287877220 */ /* 0x000fc60000400000 */
[----:B------:R1:W-:Y:S01]  /*18940*/  @P5 STG.E desc[UR36][R4.64+0x360], R13 ;  /* 0x0003600d04005986 */ /* 0x0003e2000c101924 */
[----:B------:R-:W-:-:S03]  /*18950*/  ISETP.GT.AND P5, PT, R0, 0xe0, P0 ;  /* 0x000000e00000780c */ /* 0x000fc600007a4270 */
[----:B------:R-:W-:Y:S01]  /*18960*/  @P6 STG.E desc[UR36][R4.64+0x364], R133 ;  /* 0x0003648504006986 */ /* 0x000fe2000c101924 */
[----:B0-----:R-:W-:Y:S01]  /*18970*/  @P3 MOV R6, R8 ;  /* 0x0000000800063202 */ /* 0x001fe20000000f00 */
[----:B------:R-:W-:Y:S01]  /*18980*/  @P3 IMAD.MOV.U32 R7, RZ, RZ, R9 ;  /* 0x000000ffff073224 */ /* 0x000fe200078e0009 */
[----:B------:R-:W-:-:S04]  /*18990*/  ISETP.GT.AND P4, PT, R0, 0xe1, P1 ;  /* 0x000000e10000780c */ /* 0x000fc80000f84270 */
[----:B------:R0:W-:Y:S01]  /*189a0*/  @P3 STG.E desc[UR36][R6.64+0x360], R11 ;  /* 0x0003600b06003986 */ /* 0x0001e2000c101924 */
[----:B------:R-:W-:Y:S01]  /*189b0*/  ISETP.GT.AND P3, PT, R0, 0xe0, P1 ;  /* 0x000000e00000780c */ /* 0x000fe20000f64270 */
[-C--:B------:R-:W-:Y:S01]  /*189c0*/  FMUL R3, R136, R2.reuse ;  /* 0x0000000288037220 */ /* 0x080fe20000400000 */
[----:B------:R-:W-:Y:S01]  /*189d0*/  ISETP.GT.AND P6, PT, R0, 0xe1, P0 ;  /* 0x000000e10000780c */ /* 0x000fe200007c4270 */
[-C--:B------:R-:W-:Y:S01]  /*189e0*/  FMUL R137, R137, R2.reuse ;  /* 0x0000000289897220 */ /* 0x080fe20000400000 */
[----:B------:R-:W-:Y:S01]  /*189f0*/  F2FP.TF32.F32.PACK_B R135, R135 ;  /* 0x00000087ff87723e */ /* 0x000fe200024050ff */
[-C--:B-1----:R-:W-:Y:S01]  /*18a00*/  FMUL R13, R138, R2.reuse ;  /* 0x000000028a0d7220 */ /* 0x082fe20000400000 */
[----:B------:R-:W-:Y:S01]  /*18a10*/  F2FP.TF32.F32.PACK_B R3, R3 ;  /* 0x00000003ff03723e */ /* 0x000fe200024050ff */
[----:B0-----:R-:W-:Y:S02]  /*18a20*/  @P2 IMAD.MOV.U32 R6, RZ, RZ, R8 ;  /* 0x000000ffff062224 */ /* 0x001fe400078e0008 */
[----:B------:R-:W-:Y:S01]  /*18a30*/  @P2 IMAD.MOV.U32 R7, RZ, RZ, R9 ;  /* 0x000000ffff072224 */ /* 0x000fe200078e0009 */
[----:B------:R-:W-:Y:S01]  /*18a40*/  F2FP.TF32.F32.PACK_B R137, R137 ;  /* 0x00000089ff89723e */ /* 0x000fe200024050ff */
[----:B------:R-:W-:Y:S01]  /*18a50*/  FMUL R139, R139, R2 ;  /* 0x000000028b8b7220 */ /* 0x000fe20000400000 */
[----:B------:R-:W-:-:S02]  /*18a60*/  F2FP.TF32.F32.PACK_B R13, R13 ;  /* 0x0000000dff0d723e */ /* 0x000fc400024050ff */
[----:B------:R0:W-:Y:S02]  /*18a70*/  @P2 STG.E desc[UR36][R6.64+0x364], R135 ;  /* 0x0003648706002986 */ /* 0x0001e4000c101924 */
[----:B------:R-:W-:Y:S02]  /*18a80*/  F2FP.TF32.F32.PACK_B R139, R139 ;  /* 0x0000008bff8b723e */ /* 0x000fe400024050ff */
[----:B------:R-:W-:Y:S04]  /*18a90*/  @P3 STG.E desc[UR36][R4.64+0x380], R3 ;  /* 0x0003800304003986 */ /* 0x000fe8000c101924 */
[----:B------:R-:W-:Y:S01]  /*18aa0*/  @P4 STG.E desc[UR36][R4.64+0x384], R137 ;  /* 0x0003848904004986 */ /* 0x000fe2000c101924 */
[----:B0-----:R-:W-:Y:S02]  /*18ab0*/  @P5 IMAD.MOV.U32 R6, RZ, RZ, R8 ;  /* 0x000000ffff065224 */ /* 0x001fe400078e0008 */
[----:B------:R-:W-:-:S05]  /*18ac0*/  @P5 IMAD.MOV.U32 R7, RZ, RZ, R9 ;  /* 0x000000ffff075224 */ /* 0x000fca00078e0009 */
[----:B------:R0:W-:Y:S01]  /*18ad0*/  @P5 STG.E desc[UR36][R6.64+0x380], R13 ;  /* 0x0003800d06005986 */ /* 0x0001e2000c101924 */
[C---:B------:R-:W-:Y:S02]  /*18ae0*/  ISETP.GT.AND P5, PT, R0.reuse, 0xe8, P0 ;  /* 0x000000e80000780c */ /* 0x040fe400007a4270 */
[C---:B------:R-:W-:Y:S01]  /*18af0*/  ISETP.GT.AND P2, PT, R0.reuse, 0xe8, P1 ;  /* 0x000000e80000780c */ /* 0x040fe20000f44270 */
[----:B0-----:R-:W-:Y:S02]  /*18b00*/  @P6 IMAD.MOV.U32 R6, RZ, RZ, R8 ;  /* 0x000000ffff066224 */ /* 0x001fe400078e0008 */
[----:B------:R-:W-:Y:S01]  /*18b10*/  @P6 IMAD.MOV.U32 R7, RZ, RZ, R9 ;  /* 0x000000ffff076224 */ /* 0x000fe200078e0009 */
[----:B------:R-:W-:-:S04]  /*18b20*/  ISETP.GT.AND P3, PT, R0, 0xe9, P0 ;  /* 0x000000e90000780c */ /* 0x000fc80000764270 */
[----:B------:R0:W-:Y:S01]  /*18b30*/  @P6 STG.E desc[UR36][R6.64+0x384], R139 ;  /* 0x0003848b06006986 */ /* 0x0001e2000c101924 */
[----:B------:R-:W-:Y:S01]  /*18b40*/  ISETP.GT.AND P6, PT, R0, 0xe9, P1 ;  /* 0x000000e90000780c */ /* 0x000fe20000fc4270 */
[-C--:B------:R-:W-:Y:S01]  /*18b50*/  FMUL R11, R140, R2.reuse ;  /* 0x000000028c0b7220 */ /* 0x080fe20000400000 */
[-C--:B------:R-:W-:Y:S01]  /*18b60*/  FMUL R141, R141, R2.reuse ;  /* 0x000000028d8d7220 */ /* 0x080fe20000400000 */
[-C--:B------:R-:W-:Y:S01]  /*18b70*/  FMUL R15, R142, R2.reuse ;  /* 0x000000028e0f7220 */ /* 0x080fe20000400000 */
[----:B------:R-:W-:Y:S02]  /*18b80*/  ISETP.GT.AND P4, PT, R0, 0xf0, P1 ;  /* 0x000000f00000780c */ /* 0x000fe40000f84270 */
[----:B------:R-:W-:Y:S02]  /*18b90*/  F2FP.TF32.F32.PACK_B R11, R11 ;  /* 0x0000000bff0b723e */ /* 0x000fe400024050ff */
[----:B------:R-:W-:Y:S01]  /*18ba0*/  F2FP.TF32.F32.PACK_B R141, R141 ;  /* 0x0000008dff8d723e */ /* 0x000fe200024050ff */
[----:B------:R-:W-:Y:S01]  /*18bb0*/  FMUL R143, R143, R2 ;  /* 0x000000028f8f7220 */ /* 0x000fe20000400000 */
[----:B------:R-:W-:Y:S01]  /*18bc0*/  F2FP.TF32.F32.PACK_B R15, R15 ;  /* 0x0000000fff0f723e */ /* 0x000fe200024050ff */
[----:B0-----:R-:W-:-:S02]  /*18bd0*/  @P5 IMAD.MOV.U32 R6, RZ, RZ, R8 ;  /* 0x000000ffff065224 */ /* 0x001fc400078e0008 */
[----:B------:R-:W-:Y:S02]  /*18be0*/  @P5 IMAD.MOV.U32 R7, RZ, RZ, R9 ;  /* 0x000000ffff075224 */ /* 0x000fe400078e0009 */
[----:B------:R-:W-:Y:S01]  /*18bf0*/  FMUL R3, R144, R2 ;  /* 0x0000000290037220 */ /* 0x000fe20000400000 */
[----:B------:R-:W-:Y:S01]  /*18c00*/  @P2 STG.E desc[UR36][R4.64+0x3a0], R11 ;  /* 0x0003a00b04002986 */ /* 0x000fe2000c101924 */
[----:B------:R-:W-:-:S03]  /*18c10*/  F2FP.TF32.F32.PACK_B R143, R143 ;  /* 0x0000008fff8f723e */ /* 0x000fc600024050ff */
[----:B------:R-:W-:Y:S01]  /*18c20*/  @P6 STG.E desc[UR36][R4.64+0x3a4], R141 ;  /* 0x0003a48d04006986 */ /* 0x000fe2000c101924 */
[----:B------:R-:W-:-:S03]  /*18c30*/  F2FP.TF32.F32.PACK_B R3, R3 ;  /* 0x00000003ff03723e */ /* 0x000fc600024050ff */
[----:B------:R0:W-:Y:S01]  /*18c40*/  @P5 STG.E desc[UR36][R6.64+0x3a0], R15 ;  /* 0x0003a00f06005986 */ /* 0x0001e2000c101924 */
[C---:B------:R-:W-:Y:S02]  /*18c50*/  ISETP.GT.AND P5, PT, R0.reuse, 0xf0, P0 ;  /* 0x000000f00000780c */ /* 0x040fe400007a4270 */
[----:B------:R-:W-:Y:S01]  /*18c60*/  ISETP.GT.AND P2, PT, R0, 0xf1, P1 ;  /* 0x000000f10000780c */ /* 0x000fe20000f44270 */
[-C--:B------:R-:W-:Y:S01]  /*18c70*/  FMUL R145, R145, R2.reuse ;  /* 0x0000000291917220 */ /* 0x080fe20000400000 */
[----:B0-----:R-:W-:Y:S01]  /*18c80*/  @P3 IMAD.MOV.U32 R6, RZ, RZ, R8 ;  /* 0x000000ffff063224 */ /* 0x001fe200078e0008 */
[----:B------:R-:W-:Y:S01]  /*18c90*/  @P3 MOV R7, R9 ;  /* 0x0000000900073202 */ /* 0x000fe20000000f00 */
[----:B------:R-:W-:-:S04]  /*18ca0*/  FMUL R13, R146, R2 ;  /* 0x00000002920d7220 */ /* 0x000fc80000400000 */
[----:B------:R0:W-:Y:S04]  /*18cb0*/  @P3 STG.E desc[UR36][R6.64+0x3a4], R143 ;  /* 0x0003a48f06003986 */ /* 0x0001e8000c101924 */
[----:B------:R-:W-:Y:S01]  /*18cc0*/  @P4 STG.E desc[UR36][R4.64+0x3c0], R3 ;  /* 0x0003c00304004986 */ /* 0x000fe2000c101924 */
[C---:B------:R-:W-:Y:S02]  /*18cd0*/  ISETP.GT.AND P4, PT, R0.reuse, 0xf1, P0 ;  /* 0x000000f10000780c */ /* 0x040fe40000784270 */
[C---:B------:R-:W-:Y:S02]  /*18ce0*/  ISETP.GT.AND P3, PT, R0.reuse, 0xf8, P1 ;  /* 0x000000f80000780c */ /* 0x040fe40000f64270 */
[----:B------:R-:W-:Y:S02]  /*18cf0*/  F2FP.TF32.F32.PACK_B R145, R145 ;  /* 0x00000091ff91723e */ /* 0x000fe400024050ff */
[C---:B------:R-:W-:Y:S01]  /*18d00*/  ISETP.GT.AND P1, PT, R0.reuse, 0xf9, P1 ;  /* 0x000000f90000780c */ /* 0x040fe20000f24270 */
[----:B0-----:R-:W-:Y:S01]  /*18d10*/  @P5 IMAD.MOV.U32 R6, RZ, RZ, R8 ;  /* 0x000000ffff065224 */ /* 0x001fe200078e0008 */
[----:B------:R-:W-:Y:S01]  /*18d20*/  ISETP.GT.AND P6, PT, R0, 0xf8, P0 ;  /* 0x000000f80000780c */ /* 0x000fe200007c4270 */
[----:B------:R-:W-:Y:S01]  /*18d30*/  @P5 IMAD.MOV.U32 R7, RZ, RZ, R9 ;  /* 0x000000ffff075224 */ /* 0x000fe200078e0009 */
[----:B------:R-:W-:Y:S01]  /*18d40*/  F2FP.TF32.F32.PACK_B R13, R13 ;  /* 0x0000000dff0d723e */ /* 0x000fe200024050ff */
[-C--:B------:R-:W-:Y:S01]  /*18d50*/  FMUL R147, R147, R2.reuse ;  /* 0x0000000293937220 */ /* 0x080fe20000400000 */
[-C--:B------:R-:W-:Y:S01]  /*18d60*/  FMUL R19, R148, R2.reuse ;  /* 0x0000000294137220 */ /* 0x080fe20000400000 */
[----:B------:R-:W-:Y:S01]  /*18d70*/  FMUL R149, R149, R2 ;  /* 0x0000000295957220 */ /* 0x000fe20000400000 */
[----:B------:R-:W-:Y:S01]  /*18d80*/  @P2 STG.E desc[UR36][R4.64+0x3c4], R145 ;  /* 0x0003c49104002986 */ /* 0x000fe2000c101924 */
[----:B------:R-:W-:-:S02]  /*18d90*/  ISETP.GT.AND P0, PT, R0, 0xf9, P0 ;  /* 0x000000f90000780c */ /* 0x000fc40000704270 */
[----:B------:R-:W-:Y:S01]  /*18da0*/  F2FP.TF32.F32.PACK_B R147, R147 ;  /* 0x00000093ff93723e */ /* 0x000fe200024050ff */
[----:B------:R0:W-:Y:S01]  /*18db0*/  @P5 STG.E desc[UR36][R6.64+0x3c0], R13 ;  /* 0x0003c00d06005986 */ /* 0x0001e2000c101924 */
[----:B------:R-:W-:Y:S01]  /*18dc0*/  F2FP.TF32.F32.PACK_B R19, R19 ;  /* 0x00000013ff13723e */ /* 0x000fe200024050ff */
[-C--:B------:R-:W-:Y:S01]  /*18dd0*/  FMUL R21, R150, R2.reuse ;  /* 0x0000000296157220 */ /* 0x080fe20000400000 */
[----:B------:R-:W-:Y:S01]  /*18de0*/  F2FP.TF32.F32.PACK_B R149, R149 ;  /* 0x00000095ff95723e */ /* 0x000fe200024050ff */
[----:B------:R-:W-:Y:S01]  /*18df0*/  FMUL R151, R151, R2 ;  /* 0x0000000297977220 */ /* 0x000fe20000400000 */
[----:B0-----:R-:W-:Y:S02]  /*18e00*/  @P4 IMAD.MOV.U32 R6, RZ, RZ, R8 ;  /* 0x000000ffff064224 */ /* 0x001fe400078e0008 */
[----:B------:R-:W-:Y:S01]  /*18e10*/  @P4 IMAD.MOV.U32 R7, RZ, RZ, R9 ;  /* 0x000000ffff074224 */ /* 0x000fe200078e0009 */
[----:B------:R-:W-:-:S04]  /*18e20*/  F2FP.TF32.F32.PACK_B R21, R21 ;  /* 0x00000015ff15723e */ /* 0x000fc800024050ff */
[----:B------:R-:W-:Y:S01]  /*18e30*/  @P4 STG.E desc[UR36][R6.64+0x3c4], R147 ;  /* 0x0003c49306004986 */ /* 0x000fe2000c101924 */
[----:B------:R-:W-:-:S03]  /*18e40*/  F2FP.TF32.F32.PACK_B R151, R151 ;  /* 0x00000097ff97723e */ /* 0x000fc600024050ff */
[----:B------:R-:W-:Y:S04]  /*18e50*/  @P3 STG.E desc[UR36][R4.64+0x3e0], R19 ;  /* 0x0003e01304003986 */ /* 0x000fe8000c101924 */
[----:B------:R0:W-:Y:S02]  /*18e60*/  @P1 STG.E desc[UR36][R4.64+0x3e4], R149 ;  /* 0x0003e49504001986 */ /* 0x0001e4000c101924 */
[----:B0-----:R-:W-:Y:S02]  /*18e70*/  @P6 IMAD.MOV.U32 R4, RZ, RZ, R8 ;  /* 0x000000ffff046224 */ /* 0x001fe400078e0008 */
[----:B------:R-:W-:-:S05]  /*18e80*/  @P6 IMAD.MOV.U32 R5, RZ, RZ, R9 ;  /* 0x000000ffff056224 */ /* 0x000fca00078e0009 */
[----:B------:R0:W-:Y:S04]  /*18e90*/  @P6 STG.E desc[UR36][R4.64+0x3e0], R21 ;  /* 0x0003e01504006986 */ /* 0x0001e8000c101924 */
[----:B------:R0:W-:Y:S02]  /*18ea0*/  @P0 STG.E desc[UR36][R8.64+0x3e4], R151 ;  /* 0x0003e49708000986 */ /* 0x0001e4000c101924 */
.L_x_536:
[----:B------:R-:W-:Y:S05]  /*18eb0*/  BSYNC B0 ;  /* 0x0000000000007941 */ /* 0x000fea0003800000 */
.L_x_28:
[----:B0---4-:R-:W4:Y:S01]  /*18ec0*/  LDL.LU R4, [R1+0x200] ;  /* 0x0002000001047983 */ /* 0x011f220000300800 */
[----:B------:R-:W-:Y:S01]  /*18ed0*/  ULDC UR4, c[0x0][0xc] ;  /* 0x0000030000047ab9 */ /* 0x000fe20000000800 */
[----:B------:R-:W-:Y:S01]  /*18ee0*/  ULDC UR5, c[0x0][0x10] ;  /* 0x0000040000057ab9 */ /* 0x000fe20000000800 */
[----:B-----5:R-:W4:Y:S01]  /*18ef0*/  LDC R3, c[0x0][0x14] ;  /* 0x00000500ff037b82 */ /* 0x020f220000000800 */
[----:B------:R-:W-:Y:S01]  /*18f00*/  UIMAD.WIDE.U32 UR4, UR4, UR5, URZ ;  /* 0x00000005040472a5 */ /* 0x000fe2000f8e003f */
[----:B------:R-:W-:Y:S01]  /*18f10*/  IMAD.MOV.U32 R5, RZ, RZ, R17 ;  /* 0x000000ffff057224 */ /* 0x000fe200078e0011 */
[----:B------:R-:W-:Y:S01]  /*18f20*/  UMOV UR42, 0xffffffff ;  /* 0xffffffff002a7882 */ /* 0x000fe20000000000 */
[----:B------:R-:W-:Y:S01]  /*18f30*/  UMOV UR43, 0xffffffff ;  /* 0xffffffff002b7882 */ /* 0x000fe20000000000 */
[----:B------:R-:W-:Y:S02]  /*18f40*/  PRMT R0, RZ, 0x7610, R0 ;  /* 0x00007610ff007816 */ /* 0x000fe40000000000 */
[----:B----4-:R-:W-:-:S04]  /*18f50*/  IMAD.WIDE.U32 R4, R3, UR4, R4 ;  /* 0x0000000403047c25 */ /* 0x010fc8000f8e0004 */
[----:B------:R-:W-:Y:S02]  /*18f60*/  IMAD.MOV.U32 R6, RZ, RZ, R4 ;  /* 0x000000ffff067224 */ /* 0x000fe400078e0004 */
[----:B------:R-:W-:Y:S01]  /*18f70*/  IMAD R3, R3, UR5, RZ ;  /* 0x0000000503037c24 */ /* 0x000fe2000f8e02ff */
[----:B------:R-:W-:Y:S02]  /*18f80*/  ULDC.64 UR4, c[0x0][0x650] ;  /* 0x0001940000047ab9 */ /* 0x000fe40000000a00 */
[----:B------:R0:W-:Y:S01]  /*18f90*/  STL [R1+0x200], R6 ;  /* 0x0002000601007387 */ /* 0x0001e20000100800 */
[----:B------:R-:W-:Y:S01]  /*18fa0*/  IMAD.IADD R17, R5, 0x1, R3 ;  /* 0x0000000105117824 */ /* 0x000fe200078e0203 */
[----:B------:R-:W-:-:S04]  /*18fb0*/  ISETP.GE.U32.AND P0, PT, R4, UR4, PT ;  /* 0x0000000404007c0c */ /* 0x000fc8000bf06070 */
[----:B------:R-:W-:-:S13]  /*18fc0*/  ISETP.GE.U32.AND.EX P0, PT, R17, UR5, PT, P0 ;  /* 0x0000000511007c0c */ /* 0x000fda000bf06100 */
[----:B0-----:R-:W-:Y:S05]  /*18fd0*/  @P0 BRA `(.L_x_537) ;  /* 0x0000000400880947 */ /* 0x001fea0003800000 */
[----:B------:R-:W0:Y:S01]  /*18fe0*/  S2UR UR6, SR_CTAID.X ;  /* 0x00000000000679c3 */ /* 0x000e220000002500 */
[----:B------:R-:W-:Y:S01]  /*18ff0*/  ULDC.64 UR12, c[0x0][0x628] ;  /* 0x00018a00000c7ab9 */ /* 0x000fe20000000a00 */
[----:B------:R-:W-:Y:S01]  /*19000*/  ULDC UR4, c[0x0][0x150] ;  /* 0x0000540000047ab9 */ /* 0x000fe20000000800 */
[----:B------:R-:W-:Y:S01]  /*19010*/  ISETP.NE.U32.AND P0, PT, RZ, UR12, PT ;  /* 0x0000000cff007c0c */ /* 0x000fe2000bf05070 */
[----:B------:R-:W-:Y:S01]  /*19020*/  ULDC UR15, c[0x0][0x630] ;  /* 0x00018c00000f7ab9 */ /* 0x000fe20000000800 */
[C---:B------:R-:W-:Y:S01]  /*19030*/  R2UR UR16, R6.reuse ;  /* 0x00000000061072ca */ /* 0x040fe200000e0000 */
[----:B------:R-:W-:Y:S01]  /*19040*/  ULDC UR19, c[0x0][0x154] ;  /* 0x0000550000137ab9 */ /* 0x000fe20000000800 */
[----:B------:R-:W-:Y:S01]  /*19050*/  ISETP.NE.AND.EX P0, PT, RZ, UR13, PT, P0 ;  /* 0x0000000dff007c0c */ /* 0x000fe2000bf05300 */
[----:B------:R-:W4:Y:S01]  /*19060*/  S2UR UR18, SR_CTAID.Y ;  /* 0x00000000001279c3 */ /* 0x000f220000002600 */
[----:B------:R-:W-:Y:S02]  /*19070*/  R2UR UR17, R17 ;  /* 0x00000000111172ca */ /* 0x000fe400000e0000 */
[----:B------:R-:W-:-:S02]  /*19080*/  R2UR UR10, R6 ;  /* 0x00000000060a72ca */ /* 0x000fc400000e0000 */
[----:B------:R-:W-:Y:S02]  /*19090*/  R2UR UR11, R17 ;  /* 0x00000000110b72ca */ /* 0x000fe400000e0000 */
[----:B0-----:R-:W-:-:S05]  /*190a0*/  I2FP.F32.U32 R0, UR6 ;  /* 0x0000000600007c45 */ /* 0x001fca0008201000 */
[----:B------:R-:W-:-:S04]  /*190b0*/  FMUL R0, R0, UR4 ;  /* 0x0000000400007c20 */ /* 0x000fc80008400000 */
[----:B------:R0:W0:Y:S01]  /*190c0*/  F2I.U32.TRUNC.NTZ R3, R0 ;  /* 0x0000000000037305 */ /* 0x000022000020f000 */
[----:B----4-:R-:W-:Y:S05]  /*190d0*/  @!P0 BRA `(.L_x_538) ;  /* 0x0000000000308947 */ /* 0x010fea0003800000 */
        /* <DEDUP_REMOVED lines=12> */
.L_x_538:
[----:B------:R-:W-:Y:S01]  /*191a0*/  USHF.R.U64 UR43, UR10, UR15, UR11 ;  /* 0x0000000f0a2b7299 */ /* 0x000fe2000800120b */
[----:B0-----:R-:W-:Y:S01]  /*191b0*/  I2FP.F32.U32 R0, UR18 ;  /* 0x0000001200007c45 */ /* 0x001fe20008201000 */
[----:B------:R-:W-:Y:S02]  /*191c0*/  USHF.R.U32.HI UR4, URZ, UR15, UR11 ;  /* 0x0000000f3f047299 */ /* 0x000fe4000801160b */
        /* <DEDUP_REMOVED lines=8> */
[----:B------:R-:W-:Y:S01]  /*19250*/  UIMAD.WIDE.U32 UR8, UR10, UR12, UR8 ;  /* 0x0000000c0a0872a5 */ /* 0x000fe2000f8e0008 */
[----:B------:R-:W-:Y:S01]  /*19260*/  R2UR UR12, R3 ;  /* 0x00000000030c72ca */ /* 0x000fe200000e0000 */
[----:B------:R-:W-:Y:S01]  /*19270*/  UIMAD UR10, UR10, UR13, UR4 ;  /* 0x0000000d0a0a72a4 */ /* 0x000fe2000f8e0204 */
[----:B------:R-:W-:Y:S01]  /*19280*/  ULDC UR11, c[0x0][0x618] ;  /* 0x00018600000b7ab9 */ /* 0x000fe20000000800 */
[----:B------:R-:W-:Y:S02]  /*19290*/  ULDC UR21, c[0x0][0x658] ;  /* 0x0001960000157ab9 */ /* 0x000fe40000000800 */
[----:B------:R-:W-:Y:S01]  /*192a0*/  UIADD3 UR9, UR9, UR10, URZ ;  /* 0x0000000a09097290 */ /* 0x000fe2000fffe03f */
[----:B------:R-:W-:Y:S01]  /*192b0*/  UMOV UR15, 0xffffffff ;  /* 0xffffffff000f7882 */ /* 0x000fe20000000000 */
[----:B------:R-:W-:Y:S01]  /*192c0*/  ULDC.64 UR4, c[0x0][0x640] ;  /* 0x0001900000047ab9 */ /* 0x000fe20000000a00 */
[----:B------:R-:W-:Y:S01]  /*192d0*/  USHF.L.U32 UR15, UR15, UR21, URZ ;  /* 0x000000150f0f7299 */ /* 0x000fe2000800063f */
[----:B------:R-:W-:Y:S01]  /*192e0*/  ISETP.NE.U32.AND P0, PT, RZ, UR4, PT ;  /* 0x00000004ff007c0c */ /* 0x000fe2000bf05070 */
[----:B------:R-:W-:-:S02]  /*192f0*/  USHF.R.U64 UR16, UR8, UR11, UR9 ;  /* 0x0000000b08107299 */ /* 0x000fc40008001209 */
[----:B------:R-:W-:Y:S01]  /*19300*/  USHF.R.U32.HI UR8, URZ, UR11, UR9 ;  /* 0x0000000b3f087299 */ /* 0x000fe20008011609 */
[----:B0-----:R-:W-:Y:S01]  /*19310*/  R2UR UR14, R0 ;  /* 0x00000000000e72ca */ /* 0x001fe200000e0000 */
[----:B------:R-:W-:Y:S01]  /*19320*/  ULDC UR17, c[0x0][0x608] ;  /* 0x0001820000117ab9 */ /* 0x000fe20000000800 */
[----:B------:R-:W-:Y:S01]  /*19330*/  ULOP3.LUT UR41, URZ, UR15, URZ, 0x33, !UPT ;  /* 0x0000000f3f297292 */ /* 0x000fe2000f8e333f */
[----:B------:R-:W-:Y:S01]  /*19340*/  ISETP.NE.AND.EX P0, PT, RZ, UR5, PT, P0 ;  /* 0x00000005ff007c0c */ /* 0x000fe2000bf05300 */
[----:B------:R-:W-:Y:S02]  /*19350*/  USHF.R.U64 UR15, UR16, UR17, UR8 ;  /* 0x00000011100f7299 */ /* 0x000fe40008001208 */
[----:B------:R-:W-:Y:S02]  /*19360*/  USHF.R.U32.HI UR8, URZ, UR17, UR8 ;  /* 0x000000113f087299 */ /* 0x000fe40008011608 */
[----:B------:R-:W-:Y:S02]  /*19370*/  UIADD3 UR12, -UR12, URZ, URZ ;  /* 0x0000003f0c0c7290 */ /* 0x000fe4000fffe13f */
[----:B------:R-:W-:Y:S01]  /*19380*/  USHF.R.U64 UR17, UR15, UR21, UR8 ;  /* 0x000000150f117299 */ /* 0x000fe20008001208 */
[----:B------:R-:W-:Y:S01]  /*19390*/  UMOV UR19, 0x1 ;  /* 0x0000000100137882 */ /* 0x000fe20000000000 */
[----:B------:R-:W-:Y:S01]  /*193a0*/  ULDC UR13, c[0x0][0x144] ;  /* 0x00005100000d7ab9 */ /* 0x000fe20000000800 */
[----:B------:R-:W-:Y:S01]  /*193b0*/  ULDC UR7, c[0x0][0x600] ;  /* 0x0001800000077ab9 */ /* 0x000fe20000000800 */
[----:B------:R-:W-:-:S02]  /*193c0*/  USHF.L.U32 UR24, UR19, UR21, URZ ;  /* 0x0000001513187299 */ /* 0x000fc4000800063f */
[----:B------:R-:W-:Y:S02]  /*193d0*/  USHF.R.U32.HI UR8, URZ, UR21, UR8 ;  /* 0x000000153f087299 */ /* 0x000fe40008011608 */
[----:B------:R-:W-:Y:S02]  /*193e0*/  UIMAD UR21, UR13, UR12, UR6 ;  /* 0x0000000c0d1572a4 */ /* 0x000fe4000f8e0206 */
[----:B------:R-:W-:Y:S02]  /*193f0*/  UIADD3 UR20, UR7, -0x1, URZ ;  /* 0xffffffff07147890 */ /* 0x000fe4000fffe03f */
[----:B------:R-:W-:Y:S01]  /*19400*/  UIADD3 UR19, -UR14, URZ, URZ ;  /* 0x0000003f0e137290 */ /* 0x000fe2000fffe13f */
        /* <DEDUP_REMOVED lines=17> */
.L_x_539:
[----:B------:R-:W-:Y:S01]  /*19520*/  UISETP.NE.AND UP0, UPT, UR45, URZ, UPT ;  /* 0x0000003f2d00728c */ /* 0x000fe2000bf05270 */
[----:B------:R-:W-:Y:S01]  /*19530*/  IMAD.MOV.U32 R0, RZ, RZ, 0x1 ;  /* 0x00000001ff007424 */ /* 0x000fe200078e00ff */
[----:B------:R-:W-:Y:S02]  /*19540*/  USHF.R.U64 UR4, UR6, UR22, UR8 ;  /* 0x0000001606047299 */ /* 0x000fe40008001208 */
[----:B------:R-:W-:Y:S02]  /*19550*/  ULOP3.LUT UR41, UR15, UR41, URZ, 0xc0, !UPT ;  /* 0x000000290f297292 */ /* 0x000fe4000f8ec03f */
[----:B------:R-:W-:Y:S02]  /*19560*/  UIADD3 UR5, -UR4, URZ, URZ ;  /* 0x0000003f04057290 */ /* 0x000fe4000fffe13f */
[----:B------:R-:W-:Y:S02]  /*19570*/  UIMAD UR41, UR24, UR4, UR41 ;  /* 0x00000004182972a4 */ /* 0x000fe4000f8e0229 */
[----:B------:R-:W-:-:S02]  /*19580*/  ULOP3.LUT UR16, UR16, UR20, URZ, 0xc0, !UPT ;  /* 0x0000001410107292 */ /* 0x000fc4000f8ec03f */
[----:B------:R-:W-:Y:S02]  /*19590*/  @UP0 UIMAD UR21, UR25, UR19, UR18 ;  /* 0x00000013191502a4 */ /* 0x000fe4000f8e0212 */
[----:B------:R-:W-:-:S03]  /*195a0*/  UIMAD UR4, UR5, UR23, UR17 ;  /* 0x00000017050472a4 */ /* 0x000fc6000f8e0211 */
[----:B------:R-:W-:Y:S01]  /*195b0*/  ULDC UR5, c[0x0][0x610] ;  /* 0x0001840000057ab9 */ /* 0x000fe20000000800 */
[----:B------:R-:W-:Y:S02]  /*195c0*/  UIMAD UR4, UR4, UR7, UR16 ;  /* 0x00000007040472a4 */ /* 0x000fe4000f8e0210 */
[----:B------:R-:W-:-:S04]  /*195d0*/  UIMAD UR41, UR41, UR5, UR21 ;  /* 0x00000005292972a4 */ /* 0x000fc8000f8e0215 */
[----:B------:R-:W-:Y:S02]  /*195e0*/  USEL UR42, UR4, UR41, !UP0 ;  /* 0x00000029042a7287 */ /* 0x000fe4000c000000 */
[----:B------:R-:W-:-:S12]  /*195f0*/  USEL UR41, UR41, UR4, !UP0 ;  /* 0x0000000429297287 */ /* 0x000fd8000c000000 */
.L_x_537:
[----:B------:R-:W-:-:S13]  /*19600*/  LOP3.LUT P0, RZ, R0, 0xff, RZ, 0xc0, !PT ;  /* 0x000000ff00ff7812 */ /* 0x000fda000780c0ff */
[----:B------:R-:W-:Y:S05]  /*19610*/  @P0 BRA `(.L_x_540) ;  /* 0xfffffe7800a80947 */ /* 0x000fea000383ffff */
[----:B------:R-:W-:Y:S05]  /*19620*/  EXIT ;  /* 0x000000000000794d */ /* 0x000fea0003800000 */
.L_x_3:
[----:B------:R-:W2:Y:S01]  /*19630*/  LDL R3, [R1+0x200] ;  /* 0x0002000001037983 */ /* 0x000ea20000100800 */
[----:B------:R-:W-:Y:S01]  /*19640*/  ULDC.64 UR8, c[0x0][0x650] ;  /* 0x0001940000087ab9 */ /* 0x000fe20000000a00 */
[----:B------:R-:W-:Y:S01]  /*19650*/  PRMT R0, RZ, 0x7610, R0 ;  /* 0x00007610ff007816 */ /* 0x000fe20000000000 */
[----:B------:R-:W-:Y:S01]  /*19660*/  IMAD.MOV.U32 R2, RZ, RZ, -0x1 ;  /* 0xffffffffff027424 */ /* 0x000fe200078e00ff */
[----:B------:R-:W-:Y:S01]  /*19670*/  MOV R5, 0xffffffff ;  /* 0xffffffff00057802 */ /* 0x000fe20000000f00 */
[----:B------:R-:W-:Y:S01]  /*19680*/  IMAD.MOV.U32 R10, RZ, RZ, -0x1 ;  /* 0xffffffffff0a7424 */ /* 0x000fe200078e00ff */
[----:B--2---:R-:W-:-:S04]  /*19690*/  ISETP.GE.U32.AND P0, PT, R3, UR8, PT ;  /* 0x0000000803007c0c */ /* 0x004fc8000bf06070 */
[----:B------:R-:W-:-:S13]  /*196a0*/  ISETP.GE.U32.AND.EX P0, PT, R17, UR9, PT, P0 ;  /* 0x0000000911007c0c */ /* 0x000fda000bf06100 */
[----:B------:R-:W-:Y:S05]  /*196b0*/  @P0 BRA `(.L_x_541) ;  /* 0x00000004008c0947 */ /* 0x000fea0003800000 */
[----:B------:R-:W-:Y:S01]  /*196c0*/  I2FP.F32.U32 R0, UR4 ;  /* 0x0000000400007c45 */ /* 0x000fe20008201000 */
[----:B0-----:R-:W-:Y:S01]  /*196d0*/  ULDC.64 UR16, c[0x0][0x628] ;  /* 0x00018a0000107ab9 */ /* 0x001fe20000000a00 */
        /* <DEDUP_REMOVED lines=24> */
.L_x_542:
        /* <DEDUP_REMOVED lines=24> */
[----:B------:R-:W-:Y:S01]  /*199e0*/  UMOV UR19, 0x1 ;  /* 0x0000000100137882 */ /* 0x000fe20000000000 */
[----:B------:R-:W-:Y:S01]  /*199f0*/  ULDC UR20, c[0x0][0x608] ;  /* 0x0001820000147ab9 */ /* 0x000fe20000000800 */
[----:B------:R-:W-:Y:S01]  /*19a00*/  USHF.L.U32 UR26, UR19, UR23, URZ ;  /* 0x00000017131a7299 */ /* 0x000fe2000800063f */
[----:B------:R-:W-:Y:S01]  /*19a10*/  ISETP.NE.AND.EX P0, PT, RZ, UR9, PT, P0 ;  /* 0x00000009ff007c0c */ /* 0x000fe2000bf05300 */
[----:B------:R-:W-:Y:S02]  /*19a20*/  USHF.R.U64 UR19, UR18, UR20, UR11 ;  /* 0x0000001412137299 */ /* 0x000fe4000800120b */
[----:B------:R-:W-:Y:S02]  /*19a30*/  USHF.R.U32.HI UR11, URZ, UR20, UR11 ;  /* 0x000000143f0b7299 */ /* 0x000fe4000801160b */
[----:B------:R-:W-:-:S02]  /*19a40*/  UIADD3 UR15, -UR15, URZ, URZ ;  /* 0x0000003f0f0f7290 */ /* 0x000fc4000fffe13f */
[----:B------:R-:W-:Y:S01]  /*19a50*/  USHF.R.U64 UR20, UR19, UR23, UR11 ;  /* 0x0000001713147299 */ /* 0x000fe2000800120b */
[----:B------:R-:W-:Y:S01]  /*19a60*/  ULDC UR16, c[0x0][0x144] ;  /* 0x0000510000107ab9 */ /* 0x000fe20000000800 */
[----:B------:R-:W-:Y:S01]  /*19a70*/  ULDC UR6, c[0x0][0x600] ;  /* 0x0001800000067ab9 */ /* 0x000fe20000000800 */
[----:B------:R-:W-:Y:S02]  /*19a80*/  USHF.R.U32.HI UR11, URZ, UR23, UR11 ;  /* 0x000000173f0b7299 */ /* 0x000fe4000801160b */
[----:B------:R-:W-:Y:S02]  /*19a90*/  UIMAD UR23, UR16, UR15, UR4 ;  /* 0x0000000f101772a4 */ /* 0x000fe4000f8e0204 */
[----:B------:R-:W-:Y:S02]  /*19aa0*/  UIADD3 UR22, UR6, -0x1, URZ ;  /* 0xffffffff06167890 */ /* 0x000fe4000fffe03f */
[----:B------:R-:W-:Y:S02]  /*19ab0*/  ULOP3.LUT UR27, URZ, UR13, URZ, 0x33, !UPT ;  /* 0x0000000d3f1b7292 */ /* 0x000fe4000f8e333f */
        /* <DEDUP_REMOVED lines=18> */
.L_x_543:
[----:B------:R-:W-:Y:S01]  /*19be0*/  UISETP.NE.AND UP0, UPT, UR45, URZ, UPT ;  /* 0x0000003f2d00728c */ /* 0x000fe2000bf05270 */
[----:B------:R-:W-:Y:S01]  /*19bf0*/  IMAD.MOV.U32 R0, RZ, RZ, 0x1 ;  /* 0x00000001ff007424 */ /* 0x000fe200078e00ff */
[----:B------:R-:W-:Y:S01]  /*19c00*/  USHF.R.U64 UR8, UR4, UR24, UR11 ;  /* 0x0000001804087299 */ /* 0x000fe2000800120b */
[----:B------:R-:W-:Y:S01]  /*19c10*/  IMAD.U32 R10, RZ, RZ, UR5 ;  /* 0x00000005ff0a7e24 */ /* 0x000fe2000f8e00ff */
[----:B------:R-:W-:Y:S02]  /*19c20*/  ULOP3.LUT UR4, UR19, UR27, URZ, 0xc0, !UPT ;  /* 0x0000001b13047292 */ /* 0x000fe4000f8ec03f */
[----:B------:R-:W-:Y:S02]  /*19c30*/  ULOP3.LUT UR18, UR18, UR22, URZ, 0xc0, !UPT ;  /* 0x0000001612127292 */ /* 0x000fe4000f8ec03f */
[----:B------:R-:W-:-:S03]  /*19c40*/  UIMAD UR4, UR26, UR8, UR4 ;  /* 0x000000081a0472a4 */ /* 0x000fc6000f8e0204 */
[----:B------:R-:W-:Y:S02]  /*19c50*/  @UP0 UIMAD UR23, UR28, UR21, UR7 ;  /* 0x000000151c1702a4 */ /* 0x000fe4000f8e0207 */
[----:B------:R-:W-:-:S03]  /*19c60*/  UIADD3 UR7, -UR8, URZ, URZ ;  /* 0x0000003f08077290 */ /* 0x000fc6000fffe13f */
[----:B------:R-:W-:Y:S01]  /*19c70*/  ULDC UR8, c[0x0][0x610] ;  /* 0x0001840000087ab9 */ /* 0x000fe20000000800 */
[----:B------:R-:W-:Y:S02]  /*19c80*/  UIMAD UR7, UR7, UR25, UR20 ;  /* 0x00000019070772a4 */ /* 0x000fe4000f8e0214 */
[----:B------:R-:W-:Y:S02]  /*19c90*/  UIMAD UR4, UR4, UR8, UR23 ;  /* 0x00000008040472a4 */ /* 0x000fe4000f8e0217 */
[----:B------:R-:W-:-:S04]  /*19ca0*/  UIMAD UR7, UR7, UR6, UR18 ;  /* 0x00000006070772a4 */ /* 0x000fc8000f8e0212 */
[----:B------:R-:W-:Y:S02]  /*19cb0*/  USEL UR6, UR7, UR4, !UP0 ;  /* 0x0000000407067287 */ /* 0x000fe4000c000000 */
[----:B------:R-:W-:-:S04]  /*19cc0*/  USEL UR4, UR4, UR7, !UP0 ;  /* 0x0000000704047287 */ /* 0x000fc8000c000000 */
[----:B------:R-:W-:Y:S02]  /*19cd0*/  IMAD.U32 R2, RZ, RZ, UR6 ;  /* 0x00000006ff027e24 */ /* 0x000fe4000f8e00ff */
[----:B------:R-:W-:-:S07]  /*19ce0*/  IMAD.U32 R5, RZ, RZ, UR4 ;  /* 0x00000004ff057e24 */ /* 0x000fce000f8e00ff */
.L_x_541:
[----:B------:R-:W-:-:S08]  /*19cf0*/  NOP ;  /* 0x0000000000007918 */ /* 0x000fd00000000000 */
[----:B0-----:R-:W0:-:S00]  /*19d00*/  USETMAXREG.DEALLOC.CTAPOOL 0x18 ;  /* 0x00000018000079c8 */ /* 0x001e0000080e0500 */
[----:B------:R-:W-:-:S13]  /*19d10*/  ISETP.NE.AND P0, PT, RZ, UR10, PT ;  /* 0x0000000aff007c0c */ /* 0x000fda000bf05270 */
[----:B------:R-:W-:Y:S05]  /*19d20*/  @P0 EXIT ;  /* 0x000000000000094d */ /* 0x000fea0003800000 */
[----:B0-----:R-:W-:Y:S01]  /*19d30*/  LOP3.LUT P0, RZ, R0, 0xff, RZ, 0xc0, !PT ;  /* 0x000000ff00ff7812 */ /* 0x001fe2000780c0ff */
[----:B------:R-:W-:Y:S02]  /*19d40*/  IMAD.MOV.U32 R7, RZ, RZ, 0x1 ;  /* 0x00000001ff077424 */ /* 0x000fe400078e00ff */
[----:B------:R-:W-:-:S10]  /*19d50*/  IMAD.MOV.U32 R6, RZ, RZ, RZ ;  /* 0x000000ffff067224 */ /* 0x000fd400078e00ff */
[----:B------:R-:W-:Y:S05]  /*19d60*/  @!P0 BRA `(.L_x_544) ;  /* 0x0000000c00508947 */ /* 0x000fea0003800000 */
[----:B------:R-:W0:Y:S01]  /*19d70*/  S2R R3, SR_TID.X ;  /* 0x0000000000037919 */ /* 0x000e220000002100 */
[----:B------:R-:W1:Y:S01]  /*19d80*/  LDC R0, c[0x0][0x28c] ;  /* 0x0000a300ff007b82 */ /* 0x000e620000000800 */
[----:B------:R-:W-:Y:S01]  /*19d90*/  ULDC UR5, c[0x0][0x658] ;  /* 0x0001960000057ab9 */ /* 0x000fe20000000800 */
[----:B------:R-:W-:Y:S01]  /*19da0*/  UMOV UR7, 0xffffffff ;  /* 0xffffffff00077882 */ /* 0x000fe20000000000 */
[----:B------:R-:W-:Y:S01]  /*19db0*/  ULDC UR6, c[0x0][0xc] ;  /* 0x0000030000067ab9 */ /* 0x000fe20000000800 */
[----:B------:R-:W-:Y:S01]  /*19dc0*/  USHF.L.U32 UR8, UR7, UR5, URZ ;  /* 0x0000000507087299 */ /* 0x000fe2000800063f */
[----:B------:R-:W-:Y:S01]  /*19dd0*/  BSSY B0, `(.L_x_544) ;  /* 0x00000cd000007945 */ /* 0x000fe20003800000 */
[----:B------:R-:W-:Y:S01]  /*19de0*/  UMOV UR9, 0x1 ;  /* 0x0000000100097882 */ /* 0x000fe20000000000 */
[----:B------:R-:W-:Y:S01]  /*19df0*/  ULDC UR7, c[0x0][0x10] ;  /* 0x0000040000077ab9 */ /* 0x000fe20000000800 */
[----:B------:R-:W-:Y:S01]  /*19e00*/  USHF.L.U32 UR17, UR9, UR5, URZ ;  /* 0x0000000509117299 */ /* 0x000fe2000800063f */
[----:B------:R-:W-:Y:S01]  /*19e10*/  IMAD.MOV.U32 R9, RZ, RZ, 0x1 ;  /* 0x00000001ff097424 */ /* 0x000fe200078e00ff */
[----:B------:R-:W-:Y:S01]  /*19e20*/  UIMAD.WIDE.U32 UR6, UR6, UR7, URZ ;  /* 0x00000007060672a5 */ /* 0x000fe2000f8e003f */
[----:B------:R-:W-:Y:S01]  /*19e30*/  MOV R7, 0x1 ;  /* 0x0000000100077802 */ /* 0x000fe20000000f00 */
[----:B------:R-:W-:Y:S01]  /*19e40*/  ULDC UR5, c[0x0][0x14] ;  /* 0x0000050000057ab9 */ /* 0x000fe20000000800 */
[----:B------:R-:W-:Y:S01]  /*19e50*/  IMAD.MOV.U32 R6, RZ, RZ, RZ ;  /* 0x000000ffff067224 */ /* 0x000fe200078e00ff */
[----:B------:R-:W-:-:S02]  /*19e60*/  UIMAD.WIDE.U32 UR20, UR6, UR5, URZ ;  /* 0x00000005061472a5 */ /* 0x000fc4000f8e003f */
[----:B------:R-:W-:Y:S01]  /*19e70*/  UIMAD UR13, UR7, UR5, URZ ;  /* 0x00000005070d72a4 */ /* 0x000fe2000f8e023f */
[----:B------:R-:W-:Y:S01]  /*19e80*/  ULDC UR4, c[0x0][0x600] ;  /* 0x0001800000047ab9 */ /* 0x000fe20000000800 */
[----:B------:R-:W-:Y:S02]  /*19e90*/  ULOP3.LUT UR19, UR40, 0x2, URZ, 0xfc, !UPT ;  /* 0x0000000228137892 */ /* 0x000fe4000f8efc3f */
[----:B------:R-:W-:Y:S02]  /*19ea0*/  UIADD3 UR4, UR4, -0x1, URZ ;  /* 0xffffffff04047890 */ /* 0x000fe4000fffe03f */
[----:B------:R-:W-:Y:S01]  /*19eb0*/  ULOP3.LUT UR16, URZ, UR8, URZ, 0x33, !UPT ;  /* 0x000000083f107292 */ /* 0x000fe2000f8e333f */
[----:B-1----:R-:W-:Y:S01]  /*19ec0*/  VIADD R0, R0, 0x1f ;  /* 0x0000001f00007836 */ /* 0x002fe20000000000 */
[----:B------:R-:W-:Y:S01]  /*19ed0*/  UIADD3 UR13, UR21, UR13, URZ ;  /* 0x0000000d150d7290 */ /* 0x000fe2000fffe03f */
[----:B------:R-:W-:Y:S01]  /*19ee0*/  ULDC.64 UR22, c[0x0][0x198] ;  /* 0x0000660000167ab9 */ /* 0x000fe20000000a00 */
[----:B0-----:R-:W-:-:S02]  /*19ef0*/  LOP3.LUT P3, RZ, R3, 0x7f, RZ, 0xc0, !PT ;  /* 0x0000007f03ff7812 */ /* 0x001fc4000786c0ff */
[----:B------:R-:W-:Y:S02]  /*19f00*/  LOP3.LUT P0, RZ, R3, 0x1f, RZ, 0xc0, !PT ;  /* 0x0000001f03ff7812 */ /* 0x000fe4000780c0ff */
[----:B------:R-:W-:Y:S02]  /*19f10*/  SHF.R.S32.HI R3, RZ, 0x1f, R0 ;  /* 0x0000001fff037819 */ /* 0x000fe40000011400 */
[----:B------:R-:W-:Y:S02]  /*19f20*/  PLOP3.LUT P0, PT, P0, P3, PT, 0x8a, 0x0 ;  /* 0x000000000000781c */ /* 0x000fe40000707172 */
[----:B------:R-:W-:-:S04]  /*19f30*/  LEA.HI R0, R3, R0, RZ, 0x5 ;  /* 0x0000000003007211 */ /* 0x000fc800078f28ff */
[----:B------:R-:W-:-:S05]  /*19f40*/  SHF.R.S32.HI R0, RZ, 0x5, R0 ;  /* 0x00000005ff007819 */ /* 0x000fca0000011400 */
[----:B------:R-:W-:-:S07]  /*19f50*/  VIADD R16, R0, 0x1 ;  /* 0x0000000100107836 */ /* 0x000fce0000000000 */
.L_x_556:
[----:B------:R-:W-:-:S03]  /*19f60*/  UMOV UR5, 0xffffffff ;  /* 0xffffffff00057882 */ /* 0x000fc60000000000 */
[----:B------:R-:W-:Y:S05]  /*19f70*/  BRA.DIV UR5, `(.L_x_545) ;  /* 0x0000000e05747947 */ /* 0x000fea000b800000 */
[----:B------:R-:W-:-:S13]  /*19f80*/  ELECT P6, URZ, PT ;  /* 0x00000000003f782f */ /* 0x000fda00038c0000 */
.L_x_565:
[----:B------:R-:W0:Y:S01]  /*19f90*/  LDC R3, c[0x0][0x28c] ;  /* 0x0000a300ff037b82 */ /* 0x000e220000000800 */
[----:B------:R-:W-:Y:S01]  /*19fa0*/  BSSY B1, `(.L_x_546) ;  /* 0x0000035000017945 */ /* 0x000fe20003800000 */
[----:B0-----:R-:W-:-:S13]  /*19fb0*/  ISETP.LT.OR P6, PT, R3, 0x1, !P6 ;  /* 0x000000010300780c */ /* 0x001fda00077c1670 */
[----:B------:R-:W-:Y:S05]  /*19fc0*/  @P6 BRA `(.L_x_547) ;  /* 0x0000000000c86947 */ /* 0x000fea0003800000 */
[----:B------:R-:W-:Y:S02]  /*19fd0*/  IMAD.SHL.U32 R2, R2, 0x100, RZ ;  /* 0x0000010002027824 */ /* 0x000fe400078e00ff */
[----:B------:R-:W-:Y:S02]  /*19fe0*/  IMAD.SHL.U32 R5, R5, 0x100, RZ ;  /* 0x0000010005057824 */ /* 0x000fe400078e00ff */
[----:B------:R-:W-:Y:S02]  /*19ff0*/  IMAD.MOV.U32 R13, RZ, RZ, RZ ;  /* 0x000000ffff0d7224 */ /* 0x000fe400078e00ff */
[----:B------:R-:W-:Y:S02]  /*1a000*/  IMAD.MOV.U32 R4, RZ, RZ, R16 ;  /* 0x000000ffff047224 */ /* 0x000fe400078e0010 */
[----:B------:R-:W-:Y:S02]  /*1a010*/  IMAD.MOV.U32 R3, RZ, RZ, R7 ;  /* 0x000000ffff037224 */ /* 0x000fe400078e0007 */
[----:B------:R-:W-:-:S07]  /*1a020*/  IMAD.MOV.U32 R8, RZ, RZ, R6 ;  /* 0x000000ffff087224 */ /* 0x000fce00078e0006 */
.L_x_551:
[----:B------:R-:W0:Y:S01]  /*1a030*/  S2R R12, SR_CgaCtaId ;  /* 0x00000000000c7919 */ /* 0x000e220000008800 */
[----:B-1----:R-:W-:-:S04]  /*1a040*/  MOV R11, 0x400 ;  /* 0x00000400000b7802 */ /* 0x002fc80000000f00 */
[----:B0-----:R-:W-:Y:S02]  /*1a050*/  LEA R15, R12, R11, 0x18 ;  /* 0x0000000b0c0f7211 */ /* 0x001fe400078ec0ff */
[----:B------:R-:W-:Y:S01]  /*1a060*/  SHF.L.U32 R11, R3, 0x1f, RZ ;  /* 0x0000001f030b7819 */ /* 0x000fe200000006ff */
[----:B------:R-:W0:Y:S02]  /*1a070*/  @!P3 LDC R12, c[0x0][0x500] ;  /* 0x00014000ff0cbb82 */ /* 0x000e240000000800 */
[----:B------:R-:W-:-:S04]  /*1a080*/  IMAD R14, R8, 0x8, R15 ;  /* 0x00000008080e7824 */ /* 0x000fc800078e020f */
[----:B------:R-:W1:Y:S02]  /*1a090*/  SYNCS.PHASECHK.TRANS64.TRYWAIT P1, [R14+URZ+0x10], R11 ;  /* 0x0000100b0e0075a7 */ /* 0x000e64000802017f */
[----:B-1----:R-:W-:Y:S05]  /*1a0a0*/  @!P1 BRA `(.L_x_548) ;  /* 0x0000000c00489947 */ /* 0x002fea0003800000 */
.L_x_566:
[----:B------:R-:W-:Y:S01]  /*1a0b0*/  UPRMT UR5, UR19, 0x9910, URZ ;  /* 0x0000991013057896 */ /* 0x000fe2000800003f */
[----:B0-----:R0:W-:Y:S03]  /*1a0c0*/  @!P3 SYNCS.ARRIVE.TRANS64 RZ, [R14+URZ], R12 ;  /* 0x0000000c0effb9a7 */ /* 0x0011e6000800003f */
[----:B------:R-:W-:-:S06]  /*1a0d0*/  UISETP.NE.AND UP0, UPT, UR5, 0x2, UPT ;  /* 0x000000020500788c */ /* 0x000fcc000bf05270 */
[----:B------:R-:W-:-:S13]  /*1a0e0*/  PLOP3.LUT P1, PT, PT, PT, UP0, 0x80, 0x0 ;  /* 0x000000000000781c */ /* 0x000fda0003f2f008 */
[----:B0-----:R-:W-:Y:S05]  /*1a0f0*/  @P1 BRA `(.L_x_549) ;  /* 0x0000000000041947 */ /* 0x001fea0003800000 */
[----:B------:R-:W-:Y:S01]  /*1a100*/  BPT.TRAP 0x1 ;  /* 0x000000040000795c */ /* 0x000fe20000300000 */
.L_x_549:
[----:B------:R-:W-:Y:S05]  /*1a110*/  @P0 BRA `(.L_x_550) ;  /* 0x0000000000040947 */ /* 0x000fea0003800000 */
[----:B------:R-:W-:Y:S01]  /*1a120*/  BPT.TRAP 0x1 ;  /* 0x000000040000795c */ /* 0x000fe20000300000 */
.L_x_550:
[----:B------:R-:W-:Y:S01]  /*1a130*/  IMAD R15, R8, 0x8000, R15 ;  /* 0x00008000080f7824 */ /* 0x000fe200078e020f */
[----:B------:R-:W-:Y:S01]  /*1a140*/  R2UR UR9, R14 ;  /* 0x000000000e0972ca */ /* 0x000fe200000e0000 */
[----:B------:R-:W-:Y:S01]  /*1a150*/  VIADD R4, R4, 0xffffffff ;  /* 0xffffffff04047836 */ /* 0x000fe20000000000 */
[----:B------:R-:W-:Y:S01]  /*1a160*/  UIADD3 UR6, UP0, UR22, 0xf0, URZ ;  /* 0x000000f016067890 */ /* 0x000fe2000ff1e03f */
[----:B------:R-:W-:Y:S01]  /*1a170*/  R2UR UR11, R5 ;  /* 0x00000000050b72ca */ /* 0x000fe200000e0000 */
[----:B------:R-:W-:Y:S01]  /*1a180*/  UIADD3 UR24, UP1, UR22, 0x1f0, URZ ;  /* 0x000001f016187890 */ /* 0x000fe2000ff3e03f */
[----:B------:R-:W-:Y:S01]  /*1a190*/  R2UR UR5, R15 ;  /* 0x000000000f0572ca */ /* 0x000fe200000e0000 */
[----:B------:R-:W-:Y:S01]  /*1a1a0*/  UIADD3.X UR7, URZ, UR23, URZ, UP0, !UPT ;  /* 0x000000173f077290 */ /* 0x000fe200087fe43f */
[C---:B------:R-:W-:Y:S01]  /*1a1b0*/  R2UR UR10, R13.reuse ;  /* 0x000000000d0a72ca */ /* 0x040fe200000e0000 */
[----:B------:R-:W-:Y:S01]  /*1a1c0*/  UIADD3.X UR25, URZ, UR23, URZ, UP1, !UPT ;  /* 0x000000173f197290 */ /* 0x000fe20008ffe43f */
[----:B------:R-:W-:Y:S01]  /*1a1d0*/  R2UR UR12, R10 ;  /* 0x000000000a0c72ca */ /* 0x000fe200000e0000 */
[----:B------:R-:W-:Y:S01]  /*1a1e0*/  UMOV UR14, 0x0 ;  /* 0x00000000000e7882 */ /* 0x000fe20000000000 */
[----:B------:R-:W-:Y:S01]  /*1a1f0*/  R2UR UR18, R2 ;  /* 0x00000000021272ca */ /* 0x000fe200000e0000 */
[----:B------:R-:W-:Y:S01]  /*1a200*/  UMOV UR15, 0x10000000 ;  /* 0x10000000000f7882 */ /* 0x000fe20000000000 */
[----:B------:R-:W-:Y:S01]  /*1a210*/  ISETP.GT.AND P2, PT, R4, 0x1, PT ;  /* 0x000000010400780c */ /* 0x000fe20003f44270 */
[----:B------:R-:W-:Y:S01]  /*1a220*/  VIADD R13, R13, 0x20 ;  /* 0x000000200d0d7836 */ /* 0x000fe20000000000 */
[----:B------:R-:W-:-:S03]  /*1a230*/  IADD3 R8, R8, 0x1, RZ ;  /* 0x0000000108087810 */ /* 0x000fc60007ffe0ff */
[----:B------:R-:W-:Y:S01]  /*1a240*/  UIADD3 UR8, UR5, 0x100, URZ ;  /* 0x0000010005087890 */ /* 0x000fe2000fffe03f */
[----:B------:R-:W-:Y:S01]  /*1a250*/  ISETP.NE.AND P1, PT, R8, 0x2, PT ;  /* 0x000000020800780c */ /* 0x000fe20003f25270 */
[----:B------:R-:W-:-:S03]  /*1a260*/  UIADD3 UR5, UR5, 0x10100, URZ ;  /* 0x0001010005057890 */ /* 0x000fc6000fffe03f */
[----:B------:R-:W-:Y:S02]  /*1a270*/  SEL R12, RZ, 0x1, P1 ;  /* 0x00000001ff0c7807 */ /* 0x000fe40000800000 */
[----:B------:R-:W-:Y:S02]  /*1a280*/  SEL R8, R8, RZ, P1 ;  /* 0x000000ff08087207 */ /* 0x000fe40000800000 */
[----:B------:R0:W-:Y:S01]  /*1a290*/  UTMALDG.3D [UR8], [UR6], desc[UR14] ;  /* 0x00000e08060075b4 */ /* 0x0001e20008011000 */
[----:B------:R-:W-:Y:S01]  /*1a2a0*/  LOP3.LUT R3, R3, R12, RZ, 0x3c, !PT ;  /* 0x0000000c03037212 */ /* 0x000fe200078e3cff */
[----:B0-----:R-:W-:Y:S01]  /*1a2b0*/  UMOV UR8, UR5 ;  /* 0x0000000500087c82 */ /* 0x001fe20008000000 */
[----:B------:R-:W-:Y:S02]  /*1a2c0*/  UMOV UR11, UR18 ;  /* 0x00000012000b7c82 */ /* 0x000fe40008000000 */
[----:B------:R0:W-:Y:S02]  /*1a2d0*/  UTMALDG.3D [UR8], [UR24], desc[UR14] ;  /* 0x00000e08180075b4 */ /* 0x0001e40008011000 */
[----:B0-----:R-:W-:Y:S05]  /*1a2e0*/  @P2 BRA `(.L_x_551) ;  /* 0xfffffffc00502947 */ /* 0x001fea000383ffff */
.L_x_547:
[----:B------:R-:W-:Y:S05]  /*1a2f0*/  BSYNC B1 ;  /* 0x0000000000017941 */ /* 0x000fea0003800000 */
.L_x_546:
[----:B-1----:R-:W2:Y:S01]  /*1a300*/  LDL.LU R14, [R1+0x200] ;  /* 0x00020000010e7983 */ /* 0x002ea20000300800 */
[----:B------:R-:W-:Y:S01]  /*1a310*/  LOP3.LUT P4, RZ, R9, 0xff, RZ, 0xc0, !PT ;  /* 0x000000ff09ff7812 */ /* 0x000fe2000788c0ff */
[----:B------:R-:W-:Y:S01]  /*1a320*/  IMAD.IADD R6, R0, 0x1, R6 ;  /* 0x0000000100067824 */ /* 0x000fe200078e0206 */
[----:B------:R-:W-:Y:S01]  /*1a330*/  ULDC.64 UR6, c[0x0][0x650] ;  /* 0x0001940000067ab9 */ /* 0x000fe20000000a00 */
[----:B------:R-:W-:Y:S01]  /*1a340*/  BSSY B1, `(.L_x_552) ;  /* 0x0000073000017945 */ /* 0x000fe20003800000 */
[----:B------:R-:W-:Y:S01]  /*1a350*/  IMAD.MOV.U32 R5, RZ, RZ, -0x1 ;  /* 0xffffffffff057424 */ /* 0x000fe200078e00ff */
[----:B------:R-:W-:Y:S01]  /*1a360*/  PRMT R9, RZ, 0x7610, R9 ;  /* 0x00007610ff097816 */ /* 0x000fe20000000009 */
[----:B------:R-:W-:Y:S01]  /*1a370*/  IMAD.MOV.U32 R10, RZ, RZ, -0x1 ;  /* 0xffffffffff0a7424 */ /* 0x000fe200078e00ff */
[----:B------:R-:W-:Y:S02]  /*1a380*/  SHF.R.U32.HI R2, RZ, 0x1, R6 ;  /* 0x00000001ff027819 */ /* 0x000fe40000011606 */
[----:B------:R-:W-:-:S02]  /*1a390*/  ISETP.GT.U32.AND P1, PT, R6, 0x1, PT ;  /* 0x000000010600780c */ /* 0x000fc40003f24070 */
[----:B------:R-:W-:Y:S02]  /*1a3a0*/  LOP3.LUT R2, R2, 0x1, RZ, 0xc0, !PT ;  /* 0x0000000102027812 */ /* 0x000fe400078ec0ff */
[----:B------:R-:W0:Y:S01]  /*1a3b0*/  @P4 S2R R3, SR_CgaCtaId ;  /* 0x0000000000034919 */ /* 0x000e220000008800 */
[----:B------:R-:W-:Y:S02]  /*1a3c0*/  ISETP.LT.U32.AND P1, PT, R0, 0x2, P1 ;  /* 0x000000020000780c */ /* 0x000fe40000f21070 */
[----:B------:R-:W-:Y:S02]  /*1a3d0*/  ISETP.NE.U32.AND P2, PT, R2, 0x1, PT ;  /* 0x000000010200780c */ /* 0x000fe40003f45070 */
[----:B------:R-:W-:Y:S02]  /*1a3e0*/  @P4 MOV R2, 0x400 ;  /* 0x0000040000024802 */ /* 0x000fe40000000f00 */
[----:B------:R-:W-:Y:S02]  /*1a3f0*/  ISETP.GT.U32.AND P2, PT, R0, 0x1, !P2 ;  /* 0x000000010000780c */ /* 0x000fe40005744070 */
[----:B------:R-:W-:-:S02]  /*1a400*/  LOP3.LUT R6, R6, 0x1, RZ, 0xc0, !PT ;  /* 0x0000000106067812 */ /* 0x000fc400078ec0ff */
[----:B0-----:R-:W-:Y:S02]  /*1a410*/  @P4 LEA R2, R3, R2, 0x18 ;  /* 0x0000000203024211 */ /* 0x001fe400078ec0ff */
[----:B------:R-:W-:Y:S02]  /*1a420*/  SEL R3, RZ, 0x1, !P2 ;  /* 0x00000001ff037807 */ /* 0x000fe40005000000 */
[----:B------:R0:W-:Y:S02]  /*1a430*/  @P4 SYNCS.ARRIVE.TRANS64.A1T0 RZ, [R2+URZ+0x38], RZ ;  /* 0x000038ff02ff49a7 */ /* 0x0001e4000810003f */
[----:B0-----:R-:W-:-:S04]  /*1a440*/  SEL R2, RZ, 0x1, !P1 ;  /* 0x00000001ff027807 */ /* 0x001fc80004800000 */
[----:B------:R-:W-:Y:S01]  /*1a450*/  LOP3.LUT R7, R3, R7, R2, 0x96, !PT ;  /* 0x0000000703077212 */ /* 0x000fe200078e9602 */
[----:B------:R-:W-:Y:S01]  /*1a460*/  IMAD.MOV.U32 R2, RZ, RZ, -0x1 ;  /* 0xffffffffff027424 */ /* 0x000fe200078e00ff */
[----:B------:R-:W-:Y:S02]  /*1a470*/  PRMT R3, RZ, 0x7610, R3 ;  /* 0x00007610ff037816 */ /* 0x000fe40000000003 */
[----:B--2---:R-:W-:-:S04]  /*1a480*/  IADD3 R14, P1, R14, UR20, RZ ;  /* 0x000000140e0e7c10 */ /* 0x004fc8000ff3e0ff */
[----:B------:R-:W-:Y:S01]  /*1a490*/  IADD3.X R17, R17, UR13, RZ, P1, !PT ;  /* 0x0000000d11117c10 */ /* 0x000fe20008ffe4ff */
[----:B------:R0:W-:Y:S01]  /*1a4a0*/  STL [R1+0x200], R14 ;  /* 0x0002000e01007387 */ /* 0x0001e20000100800 */
[----:B------:R-:W-:-:S04]  /*1a4b0*/  ISETP.GE.U32.AND P1, PT, R14, UR6, PT ;  /* 0x000000060e007c0c */ /* 0x000fc8000bf26070 */
[----:B------:R-:W-:-:S13]  /*1a4c0*/  ISETP.GE.U32.AND.EX P1, PT, R17, UR7, PT, P1 ;  /* 0x0000000711007c0c */ /* 0x000fda000bf26110 */
[----:B0-----:R-:W-:Y:S05]  /*1a4d0*/  @P1 BRA `(.L_x_553) ;  /* 0x0000000400641947 */ /* 0x001fea0003800000 */
[----:B------:R-:W0:Y:S01]  /*1a4e0*/  S2R R8, SR_CTAID.X ;  /* 0x0000000000087919 */ /* 0x000e220000002500 */
[----:B------:R-:W-:Y:S01]  /*1a4f0*/  ULDC UR5, c[0x0][0x150] ;  /* 0x0000540000057ab9 */ /* 0x000fe20000000800 */
[----:B------:R-:W1:Y:S01]  /*1a500*/  LDC R3, c[0x0][0x144] ;  /* 0x00005100ff037b82 */ /* 0x000e620000000800 */
[----:B------:R-:W-:Y:S01]  /*1a510*/  UISETP.NE.AND UP0, UPT, UR45, URZ, UPT ;  /* 0x0000003f2d00728c */ /* 0x000fe2000bf05270 */
[----:B------:R-:W2:Y:S01]  /*1a520*/  S2R R5, SR_CTAID.Y ;  /* 0x0000000000057919 */ /* 0x000ea20000002600 */
[----:B------:R-:W-:Y:S01]  /*1a530*/  ULDC.64 UR6, c[0x0][0x628] ;  /* 0x00018a0000067ab9 */ /* 0x000fe20000000a00 */
[----:B------:R-:W-:-:S03]  /*1a540*/  ULDC UR8, c[0x0][0x630] ;  /* 0x00018c0000087ab9 */ /* 0x000fc60000000800 */
[----:B------:R-:W-:Y:S01]  /*1a550*/  PLOP3.LUT P1, PT, PT, PT, UP0, 0x80, 0x0 ;  /* 0x000000000000781c */ /* 0x000fe20003f2f008 */
[----:B------:R-:W3:Y:S01]  /*1a560*/  LDC R12, c[0x0][0x148] ;  /* 0x00005200ff0c7b82 */ /* 0x000ee20000000800 */
[----:B0-----:R-:W-:Y:S02]  /*1a570*/  I2FP.F32.U32 R2, R8 ;  /* 0x0000000800027245 */ /* 0x001fe40000201000 */
[----:B--2---:R-:W-:-:S03]  /*1a580*/  I2FP.F32.U32 R4, R5 ;  /* 0x0000000500047245 */ /* 0x004fc60000201000 */
[----:B------:R-:W-:Y:S01]  /*1a590*/  FMUL R2, R2, UR5 ;  /* 0x0000000502027c20 */ /* 0x000fe20008400000 */
[----:B------:R-:W-:Y:S02]  /*1a5a0*/  ULDC UR5, c[0x0][0x154] ;  /* 0x0000550000057ab9 */ /* 0x000fe40000000800 */
[----:B------:R-:W-:-:S03]  /*1a5b0*/  FMUL R10, R4, UR5 ;  /* 0x00000005040a7c20 */ /* 0x000fc60008400000 */
[----:B------:R-:W0:Y:S08]  /*1a5c0*/  F2I.U32.TRUNC.NTZ R2, R2 ;  /* 0x0000000200027305 */ /* 0x000e30000020f000 */
[----:B------:R-:W2:Y:S01]  /*1a5d0*/  F2I.U32.TRUNC.NTZ R10, R10 ;  /* 0x0000000a000a7305 */ /* 0x000ea2000020f000 */
[----:B0-----:R-:W-:Y:S02]  /*1a5e0*/  IMAD.MOV R4, RZ, RZ, -R2 ;  /* 0x000000ffff047224 */ /* 0x001fe400078e0a02 */
[----:B------:R-:W-:-:S02]  /*1a5f0*/  IMAD.MOV.U32 R2, RZ, RZ, R14 ;  /* 0x000000ffff027224 */ /* 0x000fc400078e000e */
[----:B-1----:R-:W-:Y:S02]  /*1a600*/  IMAD R8, R3, R4, R8 ;  /* 0x0000000403087224 */ /* 0x002fe400078e0208 */
[----:B--2---:R-:W-:-:S04]  /*1a610*/  IMAD.MOV R3, RZ, RZ, -R10 ;  /* 0x000000ffff037224 */ /* 0x004fc800078e0a0a */
[----:B---3--:R-:W-:Y:S01]  /*1a620*/  @P1 IMAD R8, R12, R3, R5 ;  /* 0x000000030c081224 */ /* 0x008fe200078e0205 */
[----:B------:R-:W-:Y:S01]  /*1a630*/  ISETP.NE.U32.AND P1, PT, RZ, UR6, PT ;  /* 0x00000006ff007c0c */ /* 0x000fe2000bf25070 */
[----:B------:R-:W-:-:S03]  /*1a640*/  IMAD.MOV.U32 R3, RZ, RZ, R17 ;  /* 0x000000ffff037224 */ /* 0x000fc600078e0011 */
[----:B------:R-:W-:-:S13]  /*1a650*/  ISETP.NE.AND.EX P1, PT, RZ, UR7, PT, P1 ;  /* 0x00000007ff007c0c */ /* 0x000fda000bf25310 */
[----:B------:R-:W-:Y:S05]  /*1a660*/  @!P1 BRA `(.L_x_554) ;  /* 0x0000000000289947 */ /* 0x000fea0003800000 */
[----:B------:R-:W-:Y:S02]  /*1a670*/  ULDC UR5, c[0x0][0x634] ;  /* 0x00018d0000057ab9 */ /* 0x000fe40000000800 */
[----:B------:R-:W-:-:S04]  /*1a680*/  IADD3 R3, P1, R14, UR5, RZ ;  /* 0x000000050e037c10 */ /* 0x000fc8000ff3e0ff */
[----:B------:R-:W-:-:S05]  /*1a690*/  IADD3.X R11, RZ, R17, RZ, P1, !PT ;  /* 0x00000011ff0b7210 */ /* 0x000fca0000ffe4ff */
[----:B------:R-:W-:-:S04]  /*1a6a0*/  IMAD.WIDE.U32 R4, R11, UR6, RZ ;  /* 0x000000060b047c25 */ /* 0x000fc8000f8e00ff */
[----:B------:R-:W-:-:S04]  /*1a6b0*/  IMAD.WIDE.U32 R4, P1, R3, UR7, R4 ;  /* 0x0000000703047c25 */ /* 0x000fc8000f820004 */
[----:B------:R-:W-:-:S04]  /*1a6c0*/  IMAD.WIDE.U32 R2, R3, UR6, RZ ;  /* 0x0000000603027c25 */ /* 0x000fc8000f8e00ff */
[----:B------:R-:W-:Y:S01]  /*1a6d0*/  IMAD.MOV.U32 R2, RZ, RZ, R5 ;  /* 0x000000ffff027224 */ /* 0x000fe200078e0005 */
[----:B------:R-:W-:Y:S01]  /*1a6e0*/  IADD3 RZ, P2, R3, R4, RZ ;  /* 0x0000000403ff7210 */ /* 0x000fe20007f5e0ff */
[----:B------:R-:W-:-:S04]  /*1a6f0*/  IMAD.X R3, RZ, RZ, RZ, P1 ;  /* 0x000000ffff037224 */ /* 0x000fc800008e06ff */
[----:B------:R-:W-:-:S08]  /*1a700*/  IMAD.WIDE.U32.X R2, R11, UR7, R2, P2 ;  /* 0x000000070b027c25 */ /* 0x000fd000090e0402 */
.L_x_554:
[--C-:B------:R-:W-:Y:S01]  /*1a710*/  SHF.R.U64 R10, R2, UR8, R3.reuse ;  /* 0x00000008020a7c19 */ /* 0x100fe20008001203 */
[----:B------:R-:W-:Y:S01]  /*1a720*/  ULDC.64 UR6, c[0x0][0x620] ;  /* 0x0001880000067ab9 */ /* 0x000fe20000000a00 */
[----:B------:R-:W-:Y:S01]  /*1a730*/  SHF.R.U32.HI R2, RZ, UR8, R3 ;  /* 0x00000008ff027c19 */ /* 0x000fe20008011603 */
[----:B------:R-:W-:Y:S01]  /*1a740*/  IMAD.MOV.U32 R3, RZ, RZ, R17 ;  /* 0x000000ffff037224 */ /* 0x000fe200078e0011 */
[----:B------:R-:W-:Y:S01]  /*1a750*/  IADD3 R11, P1, RZ, -R10, RZ ;  /* 0x8000000aff0b7210 */ /* 0x000fe20007f3e0ff */
[----:B------:R-:W-:-:S04]  /*1a760*/  ULDC UR5, c[0x0][0x618] ;  /* 0x0001860000057ab9 */ /* 0x000fc80000000800 */
[----:B------:R-:W-:-:S04]  /*1a770*/  IMAD.X R2, RZ, RZ, ~R2, P1 ;  /* 0x000000ffff027224 */ /* 0x000fc800008e0e02 */
[----:B------:R-:W-:-:S04]  /*1a780*/  IMAD R2, R2, UR6, RZ ;  /* 0x0000000602027c24 */ /* 0x000fc8000f8e02ff */
[----:B------:R-:W-:Y:S02]  /*1a790*/  IMAD R5, R11, UR7, R2 ;  /* 0x000000070b057c24 */ /* 0x000fe4000f8e0202 */
[----:B------:R-:W-:-:S04]  /*1a7a0*/  IMAD.MOV.U32 R2, RZ, RZ, R14 ;  /* 0x000000ffff027224 */ /* 0x000fc800078e000e */
[----:B------:R-:W-:Y:S01]  /*1a7b0*/  IMAD.WIDE.U32 R2, R11, UR6, R2 ;  /* 0x000000060b027c25 */ /* 0x000fe2000f8e0002 */
[----:B------:R-:W-:Y:S02]  /*1a7c0*/  ULDC.64 UR6, c[0x0][0x640] ;  /* 0x0001900000067ab9 */ /* 0x000fe40000000a00 */
[----:B------:R-:W-:Y:S01]  /*1a7d0*/  ISETP.NE.U32.AND P1, PT, RZ, UR6, PT ;  /* 0x00000006ff007c0c */ /* 0x000fe2000bf25070 */
[----:B------:R-:W-:-:S03]  /*1a7e0*/  IMAD.IADD R3, R3, 0x1, R5 ;  /* 0x0000000103037824 */ /* 0x000fc600078e0205 */
[----:B------:R-:W-:Y:S02]  /*1a7f0*/  ISETP.NE.AND.EX P1, PT, RZ, UR7, PT, P1 ;  /* 0x00000007ff007c0c */ /* 0x000fe4000bf25310 */
[--C-:B------:R-:W-:Y:S02]  /*1a800*/  SHF.R.U64 R11, R2, UR5, R3.reuse ;  /* 0x00000005020b7c19 */ /* 0x100fe40008001203 */
[----:B------:R-:W-:Y:S01]  /*1a810*/  SHF.R.U32.HI R2, RZ, UR5, R3 ;  /* 0x00000005ff027c19 */ /* 0x000fe20008011603 */
[----:B------:R-:W-:-:S03]  /*1a820*/  ULDC UR5, c[0x0][0x608] ;  /* 0x0001820000057ab9 */ /* 0x000fc60000000800 */
[--C-:B------:R-:W-:Y:S02]  /*1a830*/  SHF.R.U64 R12, R11, UR5, R2.reuse ;  /* 0x000000050b0c7c19 */ /* 0x100fe40008001202 */
[----:B------:R-:W-:Y:S01]  /*1a840*/  SHF.R.U32.HI R3, RZ, UR5, R2 ;  /* 0x00000005ff037c19 */ /* 0x000fe20008011602 */
[----:B------:R-:W-:-:S03]  /*1a850*/  ULDC UR5, c[0x0][0x658] ;  /* 0x0001960000057ab9 */ /* 0x000fc60000000800 */
[--C-:B------:R-:W-:Y:S02]  /*1a860*/  SHF.R.U64 R13, R12, UR5, R3.reuse ;  /* 0x000000050c0d7c19 */ /* 0x100fe40008001203 */
[----:B------:R-:W-:-:S03]  /*1a870*/  SHF.R.U32.HI R15, RZ, UR5, R3 ;  /* 0x00000005ff0f7c19 */ /* 0x000fc60008011603 */
[----:B------:R-:W-:Y:S02]  /*1a880*/  IMAD.MOV.U32 R2, RZ, RZ, R13 ;  /* 0x000000ffff027224 */ /* 0x000fe400078e000d */
[----:B------:R-:W-:Y:S01]  /*1a890*/  IMAD.MOV.U32 R3, RZ, RZ, R15 ;  /* 0x000000ffff037224 */ /* 0x000fe200078e000f */
[----:B------:R-:W-:Y:S06]  /*1a8a0*/  @!P1 BRA `(.L_x_555) ;  /* 0x0000000000289947 */ /* 0x000fec0003800000 */
[----:B------:R-:W-:Y:S02]  /*1a8b0*/  ULDC UR5, c[0x0][0x64c] ;  /* 0x0001930000057ab9 */ /* 0x000fe40000000800 */
[----:B------:R-:W-:-:S05]  /*1a8c0*/  IADD3 R3, P1, R13, UR5, RZ ;  /* 0x000000050d037c10 */ /* 0x000fca000ff3e0ff */
[----:B------:R-:W-:-:S04]  /*1a8d0*/  IMAD.X R15, RZ, RZ, R15, P1 ;  /* 0x000000ffff0f7224 */ /* 0x000fc800008e060f */
[----:B------:R-:W-:-:S04]  /*1a8e0*/  IMAD.WIDE.U32 R4, R15, UR6, RZ ;  /* 0x000000060f047c25 */ /* 0x000fc8000f8e00ff */
[----:B------:R-:W-:-:S04]  /*1a8f0*/  IMAD.WIDE.U32 R4, P1, R3, UR7, R4 ;  /* 0x0000000703047c25 */ /* 0x000fc8000f820004 */
[----:B------:R-:W-:Y:S01]  /*1a900*/  IMAD.WIDE.U32 R2, R3, UR6, RZ ;  /* 0x0000000603027c25 */ /* 0x000fe2000f8e00ff */
[----:B------:R-:W-:-:S04]  /*1a910*/  MOV R2, R5 ;  /* 0x0000000500027202 */ /* 0x000fc80000000f00 */
[----:B------:R-:W-:Y:S01]  /*1a920*/  IADD3 RZ, P2, R3, R4, RZ ;  /* 0x0000000403ff7210 */ /* 0x000fe20007f5e0ff */
[----:B------:R-:W-:-:S04]  /*1a930*/  IMAD.X R3, RZ, RZ, RZ, P1 ;  /* 0x000000ffff037224 */ /* 0x000fc800008e06ff */
[----:B------:R-:W-:-:S08]  /*1a940*/  IMAD.WIDE.U32.X R2, R15, UR7, R2, P2 ;  /* 0x000000070f027c25 */ /* 0x000fd000090e0402 */
.L_x_555:
[----:B------:R-:W-:Y:S01]  /*1a950*/  ULDC UR5, c[0x0][0x648] ;  /* 0x0001920000057ab9 */ /* 0x000fe20000000800 */
[----:B------:R-:W-:Y:S01]  /*1a960*/  LOP3.LUT R12, R12, UR16, RZ, 0xc0, !PT ;  /* 0x000000100c0c7c12 */ /* 0x000fe2000f8ec0ff */
[----:B------:R-:W-:Y:S01]  /*1a970*/  UISETP.NE.AND UP0, UPT, UR45, URZ, UPT ;  /* 0x0000003f2d00728c */ /* 0x000fe2000bf05270 */
[----:B------:R-:W-:Y:S01]  /*1a980*/  SHF.R.U64 R3, R2, UR5, R3 ;  /* 0x0000000502037c19 */ /* 0x000fe20008001203 */
[----:B------:R-:W-:-:S04]  /*1a990*/  ULDC UR5, c[0x0][0x638] ;  /* 0x00018e0000057ab9 */ /* 0x000fc80000000800 */
[----:B------:R-:W-:Y:S01]  /*1a9a0*/  IMAD.MOV R2, RZ, RZ, -R3 ;  /* 0x000000ffff027224 */ /* 0x000fe200078e0a03 */
[----:B------:R-:W-:Y:S01]  /*1a9b0*/  PLOP3.LUT P1, PT, PT, PT, UP0, 0x40, 0x0 ;  /* 0x000000000000781c */ /* 0x000fe20003f2e808 */
[----:B------:R-:W-:Y:S01]  /*1a9c0*/  IMAD R5, R3, UR17, R12 ;  /* 0x0000001103057c24 */ /* 0x000fe2000f8e020c */
[----:B------:R-:W-:Y:S01]  /*1a9d0*/  PLOP3.LUT P2, PT, PT, PT, UP0, 0x40, 0x0 ;  /* 0x000000000000781c */ /* 0x000fe20003f4e808 */
[----:B------:R-:W-:Y:S01]  /*1a9e0*/  IMAD R13, R2, UR5, R13 ;  /* 0x00000005020d7c24 */ /* 0x000fe2000f8e020d */
[----:B------:R-:W-:Y:S01]  /*1a9f0*/  ULDC UR5, c[0x0][0x610] ;  /* 0x0001840000057ab9 */ /* 0x000fe20000000800 */
[----:B------:R-:W-:Y:S01]  /*1aa00*/  LOP3.LUT R2, R11, UR4, RZ, 0xc0, !PT ;  /* 0x000000040b027c12 */ /* 0x000fe2000f8ec0ff */
[----:B------:R-:W-:Y:S01]  /*1aa10*/  IMAD R8, R5, UR5, R8 ;  /* 0x0000000505087c24 */ /* 0x000fe2000f8e0208 */
[----:B------:R-:W-:Y:S01]  /*1aa20*/  ULDC UR5, c[0x0][0x600] ;  /* 0x0001800000057ab9 */ /* 0x000fe20000000800 */
[----:B------:R-:W-:Y:S02]  /*1aa30*/  IMAD.MOV.U32 R3, RZ, RZ, 0x1 ;  /* 0x00000001ff037424 */ /* 0x000fe400078e00ff */
[----:B------:R-:W-:-:S05]  /*1aa40*/  IMAD R13, R13, UR5, R2 ;  /* 0x000000050d0d7c24 */ /* 0x000fca000f8e0202 */
[----:B------:R-:W-:Y:S02]  /*1aa50*/  SEL R2, R13, R8, P1 ;  /* 0x000000080d027207 */ /* 0x000fe40000800000 */
[----:B------:R-:W-:-:S07]  /*1aa60*/  SEL R5, R8, R13, P2 ;  /* 0x0000000d08057207 */ /* 0x000fce0001000000 */
.L_x_553:
[----:B------:R-:W-:Y:S05]  /*1aa70*/  BSYNC B1 ;  /* 0x0000000000017941 */ /* 0x000fea0003800000 */
.L_x_552:
[----:B------:R-:W-:-:S13]  /*1aa80*/  LOP3.LUT P1, RZ, R3, 0xff, RZ, 0xc0, !PT ;  /* 0x000000ff03ff7812 */ /* 0x000fda000782c0ff */
[----:B------:R-:W-:Y:S05]  /*1aa90*/  @P1 BRA `(.L_x_556) ;  /* 0xfffffff400301947 */ /* 0x000fea000383ffff */
[----:B------:R-:W-:Y:S05]  /*1aaa0*/  BSYNC B0 ;  /* 0x0000000000007941 */ /* 0x000fea0003800000 */
.L_x_544:
[----:B------:R-:W-:-:S03]  /*1aab0*/  UMOV UR5, 0xffffffff ;  /* 0xffffffff00057882 */ /* 0x000fc60000000000 */
[----:B------:R-:W-:Y:S05]  /*1aac0*/  BRA.DIV UR5, `(.L_x_557) ;  /* 0x0000000205d47947 */ /* 0x000fea000b800000 */
[----:B------:R-:W-:-:S13]  /*1aad0*/  ELECT P6, URZ, PT ;  /* 0x00000000003f782f */ /* 0x000fda00038c0000 */
.L_x_569:
[----:B------:R-:W-:Y:S04]  /*1aae0*/  BSSY B0, `(.L_x_558) ;  /* 0x000001a000007945 */ /* 0x000fe80003800000 */
[----:B------:R-:W-:Y:S05]  /*1aaf0*/  @!P6 BRA `(.L_x_559) ;  /* 0x000000000060e947 */ /* 0x000fea0003800000 */
[----:B------:R-:W-:-:S04]  /*1ab00*/  ULOP3.LUT UR5, UR40, 0x2, URZ, 0xfc, !UPT ;  /* 0x0000000228057892 */ /* 0x000fc8000f8efc3f */
[----:B------:R-:W-:-:S06]  /*1ab10*/  UISETP.NE.AND UP0, UPT, UR5, 0x3, UPT ;  /* 0x000000030500788c */ /* 0x000fcc000bf05270 */
[----:B------:R-:W-:-:S13]  /*1ab20*/  PLOP3.LUT P0, PT, PT, PT, UP0, 0x80, 0x0 ;  /* 0x000000000000781c */ /* 0x000fda0003f0f008 */
[----:B------:R-:W-:Y:S05]  /*1ab30*/  @!P0 BRA `(.L_x_560) ;  /* 0x0000000000048947 */ /* 0x000fea0003800000 */
[----:B------:R-:W-:Y:S01]  /*1ab40*/  BPT.TRAP 0x1 ;  /* 0x000000040000795c */ /* 0x000fe20000300000 */
.L_x_560:
[----:B------:R-:W0:Y:S01]  /*1ab50*/  S2R R3, SR_CgaCtaId ;  /* 0x0000000000037919 */ /* 0x000e220000008800 */
[----:B------:R-:W-:-:S04]  /*1ab60*/  MOV R0, 0x400 ;  /* 0x0000040000007802 */ /* 0x000fc80000000f00 */
[----:B0-----:R-:W-:Y:S02]  /*1ab70*/  LEA R3, R3, R0, 0x18 ;  /* 0x0000000003037211 */ /* 0x001fe400078ec0ff */
[----:B------:R-:W-:-:S03]  /*1ab80*/  SHF.L.U32 R0, R7, 0x1f, RZ ;  /* 0x0000001f07007819 */ /* 0x000fc600000006ff */
[----:B------:R-:W-:-:S04]  /*1ab90*/  VIADD R3, R3, 0x10 ;  /* 0x0000001003037836 */ /* 0x000fc80000000000 */
[----:B------:R-:W-:-:S04]  /*1aba0*/  IMAD R5, R6, 0x8, R3 ;  /* 0x0000000806057824 */ /* 0x000fc800078e0203 */
[----:B------:R-:W0:Y:S02]  /*1abb0*/  SYNCS.PHASECHK.TRANS64.TRYWAIT P0, [R5+URZ], R0 ;  /* 0x00000000050075a7 */ /* 0x000e24000800017f */
[----:B0-----:R-:W-:Y:S05]  /*1abc0*/  @!P0 BRA `(.L_x_561) ;  /* 0x0000000000b48947 */ /* 0x001fea0003800000 */
.L_x_570:
[----:B------:R-:W-:-:S05]  /*1abd0*/  VIADD R6, R6, 0x1 ;  /* 0x0000000106067836 */ /* 0x000fca0000000000 */
[----:B------:R-:W-:-:S04]  /*1abe0*/  ISETP.NE.AND P0, PT, R6, 0x2, PT ;  /* 0x000000020600780c */ /* 0x000fc80003f05270 */
[----:B0-----:R-:W-:Y:S02]  /*1abf0*/  SEL R0, RZ, 0x1, P0 ;  /* 0x00000001ff007807 */ /* 0x001fe40000000000 */
[----:B------:R-:W-:Y:S02]  /*1ac00*/  SEL R6, R6, RZ, P0 ;  /* 0x000000ff06067207 */ /* 0x000fe40000000000 */
[----:B------:R-:W-:-:S03]  /*1ac10*/  LOP3.LUT R0, R7, R0, RZ, 0x3c, !PT ;  /* 0x0000000007007212 */ /* 0x000fc600078e3cff */
[----:B------:R-:W-:Y:S01]  /*1ac20*/  IMAD R3, R6, 0x8, R3 ;  /* 0x0000000806037824 */ /* 0x000fe200078e0203 */
[----:B------:R-:W-:-:S07]  /*1ac30*/  SHF.L.U32 R0, R0, 0x1f, RZ ;  /* 0x0000001f00007819 */ /* 0x000fce00000006ff */
.L_x_562:
[----:B0-----:R0:W1:Y:S02]  /*1ac40*/  SYNCS.PHASECHK.TRANS64.TRYWAIT P0, [R3+URZ], R0 ;  /* 0x00000000030075a7 */ /* 0x001064000800017f */
[----:B-1----:R-:W-:Y:S05]  /*1ac50*/  @!P0 NANOSLEEP.SYNCS 0x989680 ;  /* 0x009896800000895d */ /* 0x002fea0003900000 */
[----:B------:R-:W1:Y:S02]  /*1ac60*/  @!P0 SYNCS.PHASECHK.TRANS64 P0, [R3+URZ], R0 ;  /* 0x00000000030085a7 */ /* 0x000e64000800007f */
[----:B-1----:R-:W-:Y:S05]  /*1ac70*/  @!P0 BRA `(.L_x_562) ;  /* 0xfffffffc00f08947 */ /* 0x002fea000383ffff */
.L_x_559:
[----:B------:R-:W-:Y:S05]  /*1ac80*/  BSYNC B0 ;  /* 0x0000000000007941 */ /* 0x000fea0003800000 */
.L_x_558:
[----:B------:R-:W-:Y:S05]  /*1ac90*/  EXIT ;  /* 0x000000000000794d */ /* 0x000fea0003800000 */
.L_x_17:
[----:B-1----:R1:W4:Y:S02]  /*1aca0*/  SYNCS.PHASECHK.TRANS64.TRYWAIT P1, [R3+URZ], R0 ;  /* 0x00000000030075a7 */ /* 0x002324000802017f */
[----:B----4-:R-:W-:Y:S05]  /*1acb0*/  @!P1 NANOSLEEP.SYNCS 0x989680 ;  /* 0x009896800000995d */ /* 0x010fea0003900000 */
[----:B------:R-:W4:Y:S02]  /*1acc0*/  @!P1 SYNCS.PHASECHK.TRANS64 P1, [R3+URZ], R0 ;  /* 0x00000000030095a7 */ /* 0x000f24000802007f */
[----:B----4-:R-:W-:Y:S05]  /*1acd0*/  @!P1 BRA `(.L_x_17) ;  /* 0xfffffffc00f09947 */ /* 0x010fea000383ffff */
[----:B------:R-:W-:Y:S05]  /*1ace0*/  BRA `(.L_x_16) ;  /* 0xfffffe6400b87947 */ /* 0x000fea000383ffff */
.L_x_22:
[----:B-1----:R-:W-:-:S04]  /*1acf0*/  IMAD.U32 R5, RZ, RZ, UR8 ;  /* 0x00000008ff057e24 */ /* 0x002fc8000f8e00ff */
[----:B------:R1:W2:Y:S03]  /*1ad00*/  SYNCS.PHASECHK.TRANS64.TRYWAIT P1, [R5+URZ], R4 ;  /* 0x00000004050075a7 */ /* 0x0002a6000802017f */
[----:B--2---:R-:W-:Y:S05]  /*1ad10*/  @!P1 NANOSLEEP.SYNCS 0x989680 ;  /* 0x009896800000995d */ /* 0x004fea0003900000 */
[----:B------:R-:W2:Y:S02]  /*1ad20*/  @!P1 SYNCS.PHASECHK.TRANS64 P1, [R5+URZ], R4 ;  /* 0x00000004050095a7 */ /* 0x000ea4000802007f */
[----:B--2---:R-:W-:Y:S05]  /*1ad30*/  @!P1 BRA `(.L_x_22) ;  /* 0xfffffffc00ec9947 */ /* 0x004fea000383ffff */
[----:B------:R-:W-:Y:S05]  /*1ad40*/  BRA `(.L_x_21) ;  /* 0xfffffe9c00347947 */ /* 0x000fea000383ffff */
.L_x_545:
[----:B------:R-:W-:Y:S01]  /*1ad50*/  BSSY B1, `(.L_x_563) ;  /* 0x0000006000017945 */ /* 0x000fe20003800000 */
[----:B------:R-:W-:-:S07]  /*1ad60*/  IMAD.MOV.U32 R15, RZ, RZ, -0x1 ;  /* 0xffffffffff0f7424 */ /* 0x000fce00078e00ff */
[----:B------:R-:W-:Y:S05]  /*1ad70*/  WARPSYNC.COLLECTIVE R15, `(.L_x_564) ;  /* 0x000000000f0c7348 */ /* 0x000fea0003c00000 */
[----:B------:R-:W-:Y:S02]  /*1ad80*/  ELECT P6, UR62, PT ;  /* 0x00000000003e782f */ /* 0x000fe400038c0000 */
[----:B------:R-:W-:Y:S01]  /*1ad90*/  MOV R14, UR62 ;  /* 0x0000003e000e7c02 */ /* 0x000fe20008000f00 */
[----:B------:R-:W-:Y:S10]  /*1ada0*/  ENDCOLLECTIVE ;  /* 0x000000000000791b */ /* 0x000ff40003800000 */
.L_x_564:
[----:B------:R-:W-:Y:S05]  /*1adb0*/  BSYNC B1 ;  /* 0x0000000000017941 */ /* 0x000fea0003800000 */
.L_x_563:
[----:B------:R-:W-:Y:S05]  /*1adc0*/  BRA `(.L_x_565) ;  /* 0xfffffff000707947 */ /* 0x000fea000383ffff */
.L_x_548:
[----:B-1----:R1:W2:Y:S02]  /*1add0*/  SYNCS.PHASECHK.TRANS64.TRYWAIT P1, [R14+URZ+0x10], R11 ;  /* 0x0000100b0e0075a7 */ /* 0x0022a4000802017f */
[----:B--2---:R-:W-:Y:S05]  /*1ade0*/  @!P1 NANOSLEEP.SYNCS 0x989680 ;  /* 0x009896800000995d */ /* 0x004fea0003900000 */
[----:B------:R-:W2:Y:S02]  /*1adf0*/  @!P1 SYNCS.PHASECHK.TRANS64 P1, [R14+URZ+0x10], R11 ;  /* 0x0000100b0e0095a7 */ /* 0x000ea4000802007f */
[----:B--2---:R-:W-:Y:S05]  /*1ae00*/  @!P1 BRA `(.L_x_548) ;  /* 0xfffffffc00f09947 */ /* 0x004fea000383ffff */
[----:B------:R-:W-:Y:S05]  /*1ae10*/  BRA `(.L_x_566) ;  /* 0xfffffff000a47947 */ /* 0x000fea000383ffff */
.L_x_557:
[----:B------:R-:W-:Y:S01]  /*1ae20*/  BSSY B0, `(.L_x_567) ;  /* 0x0000006000007945 */ /* 0x000fe20003800000 */
[----:B------:R-:W-:-:S07]  /*1ae30*/  IMAD.MOV.U32 R15, RZ, RZ, -0x1 ;  /* 0xffffffffff0f7424 */ /* 0x000fce00078e00ff */
[----:B------:R-:W-:Y:S05]  /*1ae40*/  WARPSYNC.COLLECTIVE R15, `(.L_x_568) ;  /* 0x000000000f0c7348 */ /* 0x000fea0003c00000 */
[----:B------:R-:W-:Y:S02]  /*1ae50*/  ELECT P6, UR62, PT ;  /* 0x00000000003e782f */ /* 0x000fe400038c0000 */
[----:B------:R-:W-:Y:S01]  /*1ae60*/  MOV R14, UR62 ;  /* 0x0000003e000e7c02 */ /* 0x000fe20008000f00 */
[----:B------:R-:W-:Y:S10]  /*1ae70*/  ENDCOLLECTIVE ;  /* 0x000000000000791b */ /* 0x000ff40003800000 */
.L_x_568:
[----:B------:R-:W-:Y:S05]  /*1ae80*/  BSYNC B0 ;  /* 0x0000000000007941 */ /* 0x000fea0003800000 */
.L_x_567:
[----:B------:R-:W-:Y:S05]  /*1ae90*/  BRA `(.L_x_569) ;  /* 0xfffffffc00107947 */ /* 0x000fea000383ffff */
.L_x_561:
[----:B0-----:R0:W1:Y:S02]  /*1aea0*/  SYNCS.PHASECHK.TRANS64.TRYWAIT P0, [R5+URZ], R0 ;  /* 0x00000000050075a7 */ /* 0x001064000800017f */
[----:B-1----:R-:W-:Y:S05]  /*1aeb0*/  @!P0 NANOSLEEP.SYNCS 0x989680 ;  /* 0x009896800000895d */ /* 0x002fea0003900000 */
[----:B------:R-:W1:Y:S02]  /*1aec0*/  @!P0 SYNCS.PHASECHK.TRANS64 P0, [R5+URZ], R0 ;  /* 0x00000000050085a7 */ /* 0x000e64000800007f */
[----:B-1----:R-:W-:Y:S05]  /*1aed0*/  @!P0 BRA `(.L_x_561) ;  /* 0xfffffffc00f08947 */ /* 0x002fea000383ffff */
[----:B------:R-:W-:Y:S05]  /*1aee0*/  BRA `(.L_x_570) ;  /* 0xfffffffc00387947 */ /* 0x000fea000383ffff */
.L_x_571:
[----:B------:R-:W-:-:S00]  /*1aef0*/  BRA `(.L_x_571) ;  /* 0xfffffffc00fc7947 */ /* 0x000fc0000383ffff */
[----:B------:R-:W-:-:S00]  /*1af00*/  NOP ;  /* 0x0000000000007918 */ /* 0x000fc00000000000 */
[----:B------:R-:W-:-:S00]  /*1af10*/  NOP ;  /* 0x0000000000007918 */ /* 0x000fc00000000000 */
[----:B------:R-:W-:-:S00]  /*1af20*/  NOP ;  /* 0x0000000000007918 */ /* 0x000fc00000000000 */
[----:B------:R-:W-:-:S00]  /*1af30*/  NOP ;  /* 0x0000000000007918 */ /* 0x000fc00000000000 */
[----:B------:R-:W-:-:S00]  /*1af40*/  NOP ;  /* 0x0000000000007918 */ /* 0x000fc00000000000 */
[----:B------:R-:W-:-:S00]  /*1af50*/  NOP ;  /* 0x0000000000007918 */ /* 0x000fc00000000000 */
[----:B------:R-:W-:-:S00]  /*1af60*/  NOP ;  /* 0x0000000000007918 */ /* 0x000fc00000000000 */
[----:B------:R-:W-:-:S00]  /*1af70*/  NOP ;  /* 0x0000000000007918 */ /* 0x000fc00000000000 */
.L_x_572:


//--------------------- .nv.global.init           --------------------------
	.section	.nv.global.init,"aw",@progbits
.nv.global.init:
	.type		$str$22,@object
	.size		$str$22,($str$23 - $str$22)
$str$22:
        /*0000*/ 	.byte	0x6b, 0x5f, 0x74, 0x69, 0x6c, 0x65, 0x5f, 0x63, 0x6f, 0x75, 0x6e, 0x74, 0x20, 0x3e, 0x3d, 0x20
        /*0010*/ 	.byte	0x31, 0x00
	.type		$str$23,@object
	.size		$str$23,(__unnamed_1 - $str$23)
$str$23:
        /*0012*/ 	.byte	0x2f, 0x74, 0x6d, 0x70, 0x2f, 0x63, 0x75, 0x74, 0x6c, 0x61, 0x73, 0x73, 0x5f, 0x73, 0x77, 0x65
        /*0022*/ 	.byte	0x65, 0x70, 0x5f, 0x73, 0x72, 0x63, 0x2f, 0x69, 0x6e, 0x63, 0x6c, 0x75, 0x64, 0x65, 0x2f, 0x63
        /*0032*/ 	.byte	0x75, 0x74, 0x6c, 0x61, 0x73, 0x73, 0x2f, 0x67, 0x65, 0x6d, 0x6d, 0x2f, 0x63, 0x6f, 0x6c, 0x6c
        /*0042*/ 	.byte	0x65, 0x63, 0x74, 0x69, 0x76, 0x65, 0x2f, 0x73, 0x6d, 0x39, 0x30, 0x5f, 0x6d, 0x6d, 0x61, 0x5f
        /*0052*/ 	.byte	0x74, 0x6d, 0x61, 0x5f, 0x67, 0x6d, 0x6d, 0x61, 0x5f, 0x73, 0x73, 0x5f, 0x77, 0x61, 0x72, 0x70
        /*0062*/ 	.byte	0x73, 0x70, 0x65, 0x63, 0x69, 0x61, 0x6c, 0x69, 0x7a, 0x65, 0x64, 0x2e, 0x68, 0x70, 0x70, 0x00
	.type		__unnamed_1,@object
	.size		__unnamed_1,(.L_0 - __unnamed_1)
__unnamed_1:
        /* <DEDUP_REMOVED lines=178> */
        /*0b92*/ 	.byte	0x5d, 0x00
.L_0:


//--------------------- .nv.shared._ZN7cutlass13device_kernelINS_4gemm6kernel13GemmUniversalIN4cute5tupleIJiiiiEEENS1_10collective13CollectiveMmaINS1_34MainloopSm90TmaGmmaWarpSpecializedILi2ENS5_IJNS4_1CILi1EEESB_SB_EEENS1_35KernelTmaWarpSpecializedCooperativeEEENS5_IJNSA_ILi256EEESF_NSA_ILi32EEEEEENS_10tfloat32_tENS5_IJlSB_lEEESI_SJ_NS4_8TiledMMAINS4_8MMA_AtomIJNS4_4SM904GMMA30MMA_64x256x8_F32TF32TF32_SS_TNILNSN_7ScaleInE1ELSP_1EEEEEENS4_6LayoutINS5_IJNSA_ILi2EEESB_SB_EEENS5_IJSB_NSA_ILi0EEESV_EEEEENS5_IJNS4_10UnderscoreESY_SY_EEEEENS4_13SM90_TMA_LOADENS4_14ComposedLayoutINS4_7SwizzleILi3ELi4ELi3EEENS4_18smem_ptr_flag_bitsILi32EEENSS_INS5_IJNSA_ILi8EEESG_EEENS5_IJSG_SB_EEEEEEEvNS4_8identityES11_S1B_vS1C_EENS_8epilogue10collective6detail29Sm90TmaWarpSpecializedAdapterINS1F_15DefaultEpilogueISI_SJ_SJ_NS1E_6thread17LinearCombinationISI_Li1EffLNS1J_9ScaleType4KindE0ELNS_15FloatRoundStyleE2ESI_EENS1_15EpilogueDefaultEEEEEvvEEEEvNT_6ParamsE --------------------------
	.section	.nv.shared._ZN7cutlass13device_kernelINS_4gemm6kernel13GemmUniversalIN4cute5tupleIJiiiiEEENS1_10collective13CollectiveMmaINS1_34MainloopSm90TmaGmmaWarpSpecializedILi2ENS5_IJNS4_1CILi1EEESB_SB_EEENS1_35KernelTmaWarpSpecializedCooperativeEEENS5_IJNSA_ILi256EEESF_NSA_ILi32EEEEEENS_10tfloat32_tENS5_IJlSB_lEEESI_SJ_NS4_8TiledMMAINS4_8MMA_AtomIJNS4_4SM904GMMA30MMA_64x256x8_F32TF32TF32_SS_TNILNSN_7ScaleInE1ELSP_1EEEEEENS4_6LayoutINS5_IJNSA_ILi2EEESB_SB_EEENS5_IJSB_NSA_ILi0EEESV_EEEEENS5_IJNS4_10UnderscoreESY_SY_EEEEENS4_13SM90_TMA_LOADENS4_14ComposedLayoutINS4_7SwizzleILi3ELi4ELi3EEENS4_18smem_ptr_flag_bitsILi32EEENSS_INS5_IJNSA_ILi8EEESG_EEENS5_IJSG_SB_EEEEEEEvNS4_8identityES11_S1B_vS1C_EENS_8epilogue10collective6detail29Sm90TmaWarpSpecializedAdapterINS1F_15DefaultEpilogueISI_SJ_SJ_NS1E_6thread17LinearCombinationISI_Li1EffLNS1J_9ScaleType4KindE0ELNS_15FloatRoundStyleE2ESI_EENS1_15EpilogueDefaultEEEEEvvEEEEvNT_6ParamsE,"aw",@nobits
	.sectionflags	@""
	.align	16
	.zero		1024


//--------------------- .nv.shared.reserved.0     --------------------------
	.section	.nv.shared.reserved.0,"aw",@nobits
	.weak		__nv_reservedSMEM_offset_0_alias
	.size		__nv_reservedSMEM_offset_0_alias, 0, 0
	.other		__nv_reservedSMEM_offset_0_alias,@"STO_CUDA_RESERVED_SHARED STV_DEFAULT"
__nv_reservedSMEM_offset_0_alias:
	.zero		0


//--------------------- .nv.global                --------------------------
	.section	.nv.global,"aw",@nobits
.nv.global:
	.type		_ZN40_INTERNAL_2769d431_4_k_cu_81d05143_263164cute1_E,@object
	.size		_ZN40_INTERNAL_2769d431_4_k_cu_81d05143_263164cute1_E,(_ZN40_INTERNAL_2769d431_4_k_cu_81d05143_263164cuda3std3__45__cpo6cbeginE - _ZN40_INTERNAL_2769d431_4_k_cu_81d05143_263164cute1_E)
_ZN40_INTERNAL_2769d431_4_k_cu_81d05143_263164cute1_E:
	.zero		1
	.type		_ZN40_INTERNAL_2769d431_4_k_cu_81d05143_263164cuda3std3__45__cpo6cbeginE,@object
	.size		_ZN40_INTERNAL_2769d431_4_k_cu_81d05143_263164cuda3std3__45__cpo6cbeginE,(_ZN40_INTERNAL_2769d431_4_k_cu_81d05143_263164cuda3std3__48in_placeE - _ZN40_INTERNAL_2769d431_4_k_cu_81d05143_263164cuda3std3__45__cpo6cbeginE)
_ZN40_INTERNAL_2769d431_4_k_cu_81d05143_263164cuda3std3__45__cpo6cbeginE:
	.zero		1
	.type		_ZN40_INTERNAL_2769d431_4_k_cu_81d05143_263164cuda3std3__48in_placeE,@object
	.size		_ZN40_INTERNAL_2769d431_4_k_cu_81d05143_263164cuda3std3__48in_placeE,(_ZN40_INTERNAL_2769d431_4_k_cu_81d05143_263164cuda3std6ranges3__45__cpo9iter_moveE - _ZN40_INTERNAL_2769d431_4_k_cu_81d05143_263164cuda3std3__48in_placeE)
_ZN40_INTERNAL_2769d431_4_k_cu_81d05143_263164cuda3std3__48in_placeE:
	.zero		1
	.type		_ZN40_INTERNAL_2769d431_4_k_cu_81d05143_263164cuda3std6ranges3__45__cpo9iter_moveE,@object
	.size		_ZN40_INTERNAL_2769d431_4_k_cu_81d05143_263164cuda3std6ranges3__45__cpo9iter_moveE,(_ZN40_INTERNAL_2769d431_4_k_cu_81d05143_263164cuda3std3__45__cpo5beginE - _ZN40_INTERNAL_2769d431_4_k_cu_81d05143_263164cuda3std6ranges3__45__cpo9iter_moveE)
_ZN40_INTERNAL_2769d431_4_k_cu_81d05143_263164cuda3std6ranges3__45__cpo9iter_moveE:
	.zero		1
	.type		_ZN40_INTERNAL_2769d431_4_k_cu_81d05143_263164cuda3std3__45__cpo5beginE,@object
	.size		_ZN40_INTERNAL_2769d431_4_k_cu_81d05143_263164cuda3std3__45__cpo5beginE,(_ZN40_INTERNAL_2769d431_4_k_cu_81d05143_263164cuda3std3__442_GLOBAL__N__2769d431_4_k_cu_81d05143_263166ignoreE - _ZN40_INTERNAL_2769d431_4_k_cu_81d05143_263164cuda3std3__45__cpo5beginE)
_ZN40_INTERNAL_2769d431_4_k_cu_81d05143_263164cuda3std3__45__cpo5beginE:
	.zero		1
	.type		_ZN40_INTERNAL_2769d431_4_k_cu_81d05143_263164cuda3std3__442_GLOBAL__N__2769d431_4_k_cu_81d05143_263166ignoreE,@object
	.size		_ZN40_INTERNAL_2769d431_4_k_cu_81d05143_263164cuda3std3__442_GLOBAL__N__2769d431_4_k_cu_81d05143_263166ignoreE,(_ZN40_INTERNAL_2769d431_4_k_cu_81d05143_263164cute7productE - _ZN40_INTERNAL_2769d431_4_k_cu_81d05143_263164cuda3std3__442_GLOBAL__N__2769d431_4_k_cu_81d05143_263166ignoreE)
_ZN40_INTERNAL_2769d431_4_k_cu_81d05143_263164cuda3std3__442_GLOBAL__N__2769d431_4_k_cu_81d05143_263166ignoreE:
	.zero		1
	.type		_ZN40_INTERNAL_2769d431_4_k_cu_81d05143_263164cute7productE,@object
	.size		_ZN40_INTERNAL_2769d431_4_k_cu_81d05143_263164cute7productE,(_ZN40_INTERNAL_2769d431_4_k_cu_81d05143_263164cuda3std3__45__cpo3endE - _ZN40_INTERNAL_2769d431_4_k_cu_81d05143_263164cute7productE)
_ZN40_INTERNAL_2769d431_4_k_cu_81d05143_263164cute7productE:
	.zero		1
	.type		_ZN40_INTERNAL_2769d431_4_k_cu_81d05143_263164cuda3std3__45__cpo3endE,@object
	.size		_ZN40_INTERNAL_2769d431_4_k_cu_81d05143_263164cuda3std3__45__cpo3endE,(_ZN40_INTERNAL_2769d431_4_k_cu_81d05143_263164cuda3std3__419piecewise_constructE - _ZN40_INTERNAL_2769d431_4_k_cu_81d05143_263164cuda3std3__45__cpo3endE)
_ZN40_INTERNAL_2769d431_4_k_cu_81d05143_263164cuda3std3__45__cpo3endE:
	.zero		1
	.type		_ZN40_INTERNAL_2769d431_4_k_cu_81d05143_263164cuda3std3__419piecewise_constructE,@object
	.size		_ZN40_INTERNAL_2769d431_4_k_cu_81d05143_263164cuda3std3__419piecewise_constructE,(_ZN40_INTERNAL_2769d431_4_k_cu_81d05143_263164cuda3std3__45__cpo4cendE - _ZN40_INTERNAL_2769d431_4_k_cu_81d05143_263164cuda3std3__419piecewise_constructE)
_ZN40_INTERNAL_2769d431_4_k_cu_81d05143_263164cuda3std3__419piecewise_constructE:
	.zero		1
	.type		_ZN40_INTERNAL_2769d431_4_k_cu_81d05143_263164cuda3std3__45__cpo4cendE,@object
	.size		_ZN40_INTERNAL_2769d431_4_k_cu_81d05143_263164cuda3std3__45__cpo4cendE,(_ZN40_INTERNAL_2769d431_4_k_cu_81d05143_263164cuda3std6ranges3__45__cpo4swapE - _ZN40_INTERNAL_2769d431_4_k_cu_81d05143_263164cuda3std3__45__cpo4cendE)
_ZN40_INTERNAL_2769d431_4_k_cu_81d05143_263164cuda3std3__45__cpo4cendE:
	.zero		1
	.type		_ZN40_INTERNAL_2769d431_4_k_cu_81d05143_263164cuda3std6ranges3__45__cpo4swapE,@object
	.size		_ZN40_INTERNAL_2769d431_4_k_cu_81d05143_263164cuda3std6ranges3__45__cpo4swapE,(.L_8 - _ZN40_INTERNAL_2769d431_4_k_cu_81d05143_263164cuda3std6ranges3__45__cpo4swapE)
_ZN40_INTERNAL_2769d431_4_k_cu_81d05143_263164cuda3std6ranges3__45__cpo4swapE:
	.zero		1
.L_8:


//--------------------- .nv.constant0._ZN7cutlass13device_kernelINS_4gemm6kernel13GemmUniversalIN4cute5tupleIJiiiiEEENS1_10collective13CollectiveMmaINS1_34MainloopSm90TmaGmmaWarpSpecializedILi2ENS5_IJNS4_1CILi1EEESB_SB_EEENS1_35KernelTmaWarpSpecializedCooperativeEEENS5_IJNSA_ILi256EEESF_NSA_ILi32EEEEEENS_10tfloat32_tENS5_IJlSB_lEEESI_SJ_NS4_8TiledMMAINS4_8MMA_AtomIJNS4_4SM904GMMA30MMA_64x256x8_F32TF32TF32_SS_TNILNSN_7ScaleInE1ELSP_1EEEEEENS4_6LayoutINS5_IJNSA_ILi2EEESB_SB_EEENS5_IJSB_NSA_ILi0EEESV_EEEEENS5_IJNS4_10UnderscoreESY_SY_EEEEENS4_13SM90_TMA_LOADENS4_14ComposedLayoutINS4_7SwizzleILi3ELi4ELi3EEENS4_18smem_ptr_flag_bitsILi32EEENSS_INS5_IJNSA_ILi8EEESG_EEENS5_IJSG_SB_EEEEEEEvNS4_8identityES11_S1B_vS1C_EENS_8epilogue10collective6detail29Sm90TmaWarpSpecializedAdapterINS1F_15DefaultEpilogueISI_SJ_SJ_NS1E_6thread17LinearCombinationISI_Li1EffLNS1J_9ScaleType4KindE0ELNS_15FloatRoundStyleE2ESI_EENS1_15EpilogueDefaultEEEEEvvEEEEvNT_6ParamsE --------------------------
	.section	.nv.constant0._ZN7cutlass13device_kernelINS_4gemm6kernel13GemmUniversalIN4cute5tupleIJiiiiEEENS1_10collective13CollectiveMmaINS1_34MainloopSm90TmaGmmaWarpSpecializedILi2ENS5_IJNS4_1CILi1EEESB_SB_EEENS1_35KernelTmaWarpSpecializedCooperativeEEENS5_IJNSA_ILi256EEESF_NSA_ILi32EEEEEENS_10tfloat32_tENS5_IJlSB_lEEESI_SJ_NS4_8TiledMMAINS4_8MMA_AtomIJNS4_4SM904GMMA30MMA_64x256x8_F32TF32TF32_SS_TNILNSN_7ScaleInE1ELSP_1EEEEEENS4_6LayoutINS5_IJNSA_ILi2EEESB_SB_EEENS5_IJSB_NSA_ILi0EEESV_EEEEENS5_IJNS4_10UnderscoreESY_SY_EEEEENS4_13SM90_TMA_LOADENS4_14ComposedLayoutINS4_7SwizzleILi3ELi4ELi3EEENS4_18smem_ptr_flag_bitsILi32EEENSS_INS5_IJNSA_ILi8EEESG_EEENS5_IJSG_SB_EEEEEEEvNS4_8identityES11_S1B_vS1C_EENS_8epilogue10collective6detail29Sm90TmaWarpSpecializedAdapterINS1F_15DefaultEpilogueISI_SJ_SJ_NS1E_6thread17LinearCombinationISI_Li1EffLNS1J_9ScaleType4KindE0ELNS_15FloatRoundStyleE2ESI_EENS1_15EpilogueDefaultEEEEEvvEEEEvNT_6ParamsE,"a",@progbits
	.sectionflags	@""
	.align	4
.nv.constant0._ZN7cutlass13device_kernelINS_4gemm6kernel13GemmUniversalIN4cute5tupleIJiiiiEEENS1_10collective13CollectiveMmaINS1_34MainloopSm90TmaGmmaWarpSpecializedILi2ENS5_IJNS4_1CILi1EEESB_SB_EEENS1_35KernelTmaWarpSpecializedCooperativeEEENS5_IJNSA_ILi256EEESF_NSA_ILi32EEEEEENS_10tfloat32_tENS5_IJlSB_lEEESI_SJ_NS4_8TiledMMAINS4_8MMA_AtomIJNS4_4SM904GMMA30MMA_64x256x8_F32TF32TF32_SS_TNILNSN_7ScaleInE1ELSP_1EEEEEENS4_6LayoutINS5_IJNSA_ILi2EEESB_SB_EEENS5_IJSB_NSA_ILi0EEESV_EEEEENS5_IJNS4_10UnderscoreESY_SY_EEEEENS4_13SM90_TMA_LOADENS4_14ComposedLayoutINS4_7SwizzleILi3ELi4ELi3EEENS4_18smem_ptr_flag_bitsILi32EEENSS_INS5_IJNSA_ILi8EEESG_EEENS5_IJSG_SB_EEEEEEEvNS4_8identityES11_S1B_vS1C_EENS_8epilogue10collective6detail29Sm90TmaWarpSpecializedAdapterINS1F_15DefaultEpilogueISI_SJ_SJ_NS1E_6thread17LinearCombinationISI_Li1EffLNS1J_9ScaleType4KindE0ELNS_15FloatRoundStyleE2ESI_EENS1_15EpilogueDefaultEEEEEvvEEEEvNT_6ParamsE:
	.zero		1664


//--------------------- SYMBOLS --------------------------

	.type		.nv.reservedSmem.offset0,@object
	.size		.nv.reservedSmem.offset0,0x4
	.type		__assertfail,@function
